	.target	sm_90a

	.elftype	@"ET_EXEC"


//--------------------- .note.nv.tkinfo           --------------------------
	.section	.note.nv.tkinfo,"",@"SHT_NOTE"
	.sectionflags	@"SHF_NOTE_NV_TKINFO"
	.tkinfo
        /*0018*/ 	.word	0x00000002
        /*0030*/ 	.string	""
        /*0030*/ 	.string	"ptxas"
        /*0030*/ 	.string	"Cuda compilation tools, release 13.0, V13.0.88"
        /*0030*/ 	.string	"Build cuda_13.0.r13.0/compiler.36424714_0"
        /*0030*/ 	.string	"-v  -suppress-debug-info  -lineinfo  -arch sm_90a "



//--------------------- .note.nv.cuinfo           --------------------------
	.section	.note.nv.cuinfo,"",@"SHT_NOTE"
	.sectionflags	@"SHF_NOTE_NV_CUINFO"
        /*0018*/ 	.short	0x0002
        /*001a*/ 	.short	0x005a
        /*001c*/ 	.short	0x0082
	.zero		2


//--------------------- .nv.info                  --------------------------
	.section	.nv.info,"",@"SHT_CUDA_INFO"
	.align	4


	//----- nvinfo : EIATTR_REGCOUNT
	.align		4
        /*0000*/ 	.byte	0x04, 0x2f
        /*0002*/ 	.short	(.L_1 - .L_0)
	.align		4
.L_0:
        /*0004*/ 	.word	index@(gluon_wgmma)
        /*0008*/ 	.word	0x0000003a


	//----- nvinfo : EIATTR_FRAME_SIZE
	.align		4
.L_1:
        /*000c*/ 	.byte	0x04, 0x11
        /*000e*/ 	.short	(.L_3 - .L_2)
	.align		4
.L_2:
        /*0010*/ 	.word	index@(gluon_wgmma)
        /*0014*/ 	.word	0x00000000


	//----- nvinfo : EIATTR_MIN_STACK_SIZE
	.align		4
.L_3:
        /*0018*/ 	.byte	0x04, 0x12
        /*001a*/ 	.short	(.L_5 - .L_4)
	.align		4
.L_4:
        /*001c*/ 	.word	index@(gluon_wgmma)
        /*0020*/ 	.word	0x00000000
.L_5:


//--------------------- .nv.compat                --------------------------
	.section	.nv.compat,"",@"SHT_CUDA_COMPAT_INFO"
	.align	4
        /*0000*/ 	.byte	0x02, 0x09, 0x01, 0x00, 0x02, 0x02, 0x04, 0x00, 0x02, 0x05, 0x05, 0x00, 0x03, 0x07, 0x01, 0x01
        /*0010*/ 	.byte	0x02, 0x03, 0x03, 0x00, 0x02, 0x06, 0x01, 0x00, 0x04, 0x0b, 0x08, 0x00, 0x00, 0x00, 0x00, 0x00
        /*0020*/ 	.byte	0x00, 0x00, 0x00, 0x00


//--------------------- .nv.info.gluon_wgmma      --------------------------
	.section	.nv.info.gluon_wgmma,"",@"SHT_CUDA_INFO"
	.sectionflags	@""
	.align	4


	//----- nvinfo : EIATTR_CUDA_API_VERSION
	.align		4
        /*0000*/ 	.byte	0x04, 0x37
        /*0002*/ 	.short	(.L_7 - .L_6)
.L_6:
        /*0004*/ 	.word	0x00000082


	//----- nvinfo : EIATTR_KPARAM_INFO
	.align		4
.L_7:
        /*0008*/ 	.byte	0x04, 0x17
        /*000a*/ 	.short	(.L_9 - .L_8)
.L_8:
        /*000c*/ 	.word	0x00000000
        /*0010*/ 	.short	0x000a
        /*0012*/ 	.short	0x0048
        /*0014*/ 	.byte	0x00, 0xf4, 0x21, 0x00


	//----- nvinfo : EIATTR_KPARAM_INFO
	.align		4
.L_9:
        /*0018*/ 	.byte	0x04, 0x17
        /*001a*/ 	.short	(.L_11 - .L_10)
.L_10:
        /*001c*/ 	.word	0x00000000
        /*0020*/ 	.short	0x0009
        /*0022*/ 	.short	0x0040
        /*0024*/ 	.byte	0x00, 0xf4, 0x21, 0x00


	//----- nvinfo : EIATTR_KPARAM_INFO
	.align		4
.L_11:
        /*0028*/ 	.byte	0x04, 0x17
        /*002a*/ 	.short	(.L_13 - .L_12)
.L_12:
        /*002c*/ 	.word	0x00000000
        /*0030*/ 	.short	0x0008
        /*0032*/ 	.short	0x0038
        /*0034*/ 	.byte	0x00, 0xf0, 0x21, 0x00


	//----- nvinfo : EIATTR_KPARAM_INFO
	.align		4
.L_13:
        /*0038*/ 	.byte	0x04, 0x17
        /*003a*/ 	.short	(.L_15 - .L_14)
.L_14:
        /*003c*/ 	.word	0x00000000
        /*0040*/ 	.short	0x0007
        /*0042*/ 	.short	0x0030
        /*0044*/ 	.byte	0x00, 0xf0, 0x21, 0x00


	//----- nvinfo : EIATTR_KPARAM_INFO
	.align		4
.L_15:
        /*0048*/ 	.byte	0x04, 0x17
        /*004a*/ 	.short	(.L_17 - .L_16)
.L_16:
        /*004c*/ 	.word	0x00000000
        /*0050*/ 	.short	0x0006
        /*0052*/ 	.short	0x0028
        /*0054*/ 	.byte	0x00, 0xf0, 0x21, 0x00


	//----- nvinfo : EIATTR_KPARAM_INFO
	.align		4
.L_17:
        /*0058*/ 	.byte	0x04, 0x17
        /*005a*/ 	.short	(.L_19 - .L_18)
.L_18:
        /*005c*/ 	.word	0x00000000
        /*0060*/ 	.short	0x0005
        /*0062*/ 	.short	0x0020
        /*0064*/ 	.byte	0x00, 0xf0, 0x11, 0x00


	//----- nvinfo : EIATTR_KPARAM_INFO
	.align		4
.L_19:
        /*0068*/ 	.byte	0x04, 0x17
        /*006a*/ 	.short	(.L_21 - .L_20)
.L_20:
        /*006c*/ 	.word	0x00000000
        /*0070*/ 	.short	0x0004
        /*0072*/ 	.short	0x001c
        /*0074*/ 	.byte	0x00, 0xf0, 0x11, 0x00


	//----- nvinfo : EIATTR_KPARAM_INFO
	.align		4
.L_21:
        /*0078*/ 	.byte	0x04, 0x17
        /*007a*/ 	.short	(.L_23 - .L_22)
.L_22:
        /*007c*/ 	.word	0x00000000
        /*0080*/ 	.short	0x0003
        /*0082*/ 	.short	0x0018
        /*0084*/ 	.byte	0x00, 0xf0, 0x11, 0x00


	//----- nvinfo : EIATTR_KPARAM_INFO
	.align		4
.L_23:
        /*0088*/ 	.byte	0x04, 0x17
        /*008a*/ 	.short	(.L_25 - .L_24)
.L_24:
        /*008c*/ 	.word	0x00000000
        /*0090*/ 	.short	0x0002
        /*0092*/ 	.short	0x0010
        /*0094*/ 	.byte	0x00, 0xf4, 0x21, 0x00


	//----- nvinfo : EIATTR_KPARAM_INFO
	.align		4
.L_25:
        /*0098*/ 	.byte	0x04, 0x17
        /*009a*/ 	.short	(.L_27 - .L_26)
.L_26:
        /*009c*/ 	.word	0x00000000
        /*00a0*/ 	.short	0x0001
        /*00a2*/ 	.short	0x0008
        /*00a4*/ 	.byte	0x00, 0xf4, 0x21, 0x00


	//----- nvinfo : EIATTR_KPARAM_INFO
	.align		4
.L_27:
        /*00a8*/ 	.byte	0x04, 0x17
        /*00aa*/ 	.short	(.L_29 - .L_28)
.L_28:
        /*00ac*/ 	.word	0x00000000
        /*00b0*/ 	.short	0x0000
        /*00b2*/ 	.short	0x0000
        /*00b4*/ 	.byte	0x00, 0xf4, 0x21, 0x00


	//----- nvinfo : EIATTR_SPARSE_MMA_MASK
	.align		4
.L_29:
        /*00b8*/ 	.byte	0x03, 0x50
        /*00ba*/ 	.short	0x0000


	//----- nvinfo : EIATTR_MAXREG_COUNT
	.align		4
        /*00bc*/ 	.byte	0x03, 0x1b
        /*00be*/ 	.short	0x00ff


	//----- nvinfo : EIATTR_NUM_BARRIERS
	.align		4
        /*00c0*/ 	.byte	0x02, 0x4c
        /*00c2*/ 	.byte	0x01
	.zero		1


	//----- nvinfo : EIATTR_MERCURY_ISA_VERSION
	.align		4
        /*00c4*/ 	.byte	0x03, 0x5f
        /*00c6*/ 	.short	0x0101


	//----- nvinfo : EIATTR_INT_WARP_WIDE_INSTR_OFFSETS
	.align		4
        /*00c8*/ 	.byte	0x04, 0x31
        /*00ca*/ 	.short	(.L_31 - .L_30)


	//   ....[0]....
.L_30:
        /*00cc*/ 	.word	0x00001280


	//   ....[1]....
        /*00d0*/ 	.word	0x000012a0


	//   ....[2]....
        /*00d4*/ 	.word	0x000012b0


	//   ....[3]....
        /*00d8*/ 	.word	0x00001390


	//   ....[4]....
        /*00dc*/ 	.word	0x00001650


	//   ....[5]....
        /*00e0*/ 	.word	0x00001660


	//   ....[6]....
        /*00e4*/ 	.word	0x000016d0


	//   ....[7]....
        /*00e8*/ 	.word	0x000016e0


	//   ....[8]....
        /*00ec*/ 	.word	0x00001b80


	//   ....[9]....
        /*00f0*/ 	.word	0x00001ba0


	//----- nvinfo : EIATTR_COOP_GROUP_MASK_REGIDS
	.align		4
.L_31:
        /*00f4*/ 	.byte	0x04, 0x29
        /*00f6*/ 	.short	(.L_33 - .L_32)


	//   ....[0]....
.L_32:
        /*00f8*/ 	.word	0xffffffff


	//   ....[1]....
        /*00fc*/ 	.word	0xffffffff


	//   ....[2]....
        /*0100*/ 	.word	0xffffffff


	//----- nvinfo : EIATTR_COOP_GROUP_INSTR_OFFSETS
	.align		4
.L_33:
        /*0104*/ 	.byte	0x04, 0x28
        /*0106*/ 	.short	(.L_35 - .L_34)


	//   ....[0]....
.L_34:
        /*0108*/ 	.word	0x00000140


	//   ....[1]....
        /*010c*/ 	.word	0x000006e0


	//   ....[2]....
        /*0110*/ 	.word	0x00000cb0


	//----- nvinfo : EIATTR_MBARRIER_INSTR_OFFSETS
	.align		4
.L_35:
        /*0114*/ 	.byte	0x04, 0x39
        /*0116*/ 	.short	(.L_37 - .L_36)


	//   ....[0]....
.L_36:
        /*0118*/ 	.word	0x000013f0
        /*011c*/ 	.word	0x000000ff
        /*0120*/ 	.word	0x00009000
        /*0124*/ 	.short	0x0100
        /*0126*/ 	.byte	0x0c
	.zero		1


	//   ....[1]....
        /*0128*/ 	.word	0x00001410
        /*012c*/ 	.word	0x000000ff
        /*0130*/ 	.word	0x00009008
        /*0134*/ 	.short	0x0100
        /*0136*/ 	.byte	0x0c
	.zero		1


	//   ....[2]....
        /*0138*/ 	.word	0x00001440
        /*013c*/ 	.word	0x000000ff
        /*0140*/ 	.word	0x00009010
        /*0144*/ 	.short	0x0100
        /*0146*/ 	.byte	0x0c
	.zero		1


	//   ....[3]....
        /*0148*/ 	.word	0x00001790
        /*014c*/ 	.word	0x000000ff
        /*0150*/ 	.word	0x00009000
        /*0154*/ 	.short	0x010a
        /*0156*/ 	.byte	0x14
	.zero		1


	//   ....[4]....
        /*0158*/ 	.word	0x00001ad0
        /*015c*/ 	.word	0x000000ff
        /*0160*/ 	.word	0x00009000
        /*0164*/ 	.short	0x0108
        /*0166*/ 	.byte	0x0c
	.zero		1


	//   ....[5]....
        /*0168*/ 	.word	0x00001bd0
        /*016c*/ 	.word	0x000000ff
        /*0170*/ 	.word	0x00009008
        /*0174*/ 	.short	0x0108
        /*0176*/ 	.byte	0x0c
	.zero		1


	//   ....[6]....
        /*0178*/ 	.word	0x00001c30
        /*017c*/ 	.word	0x000000ff
        /*0180*/ 	.word	0x00009010
        /*0184*/ 	.short	0x0108
        /*0186*/ 	.byte	0x0c
	.zero		1


	//   ....[7]....
        /*0188*/ 	.word	0x00001dc0
        /*018c*/ 	.word	0x000000ff
        /*0190*/ 	.word	0x00009000
        /*0194*/ 	.short	0x010a
        /*0196*/ 	.byte	0x14
	.zero		1


	//----- nvinfo : EIATTR_NUM_MBARRIERS
	.align		4
.L_37:
        /*0198*/ 	.byte	0x03, 0x38
        /*019a*/ 	.short	0x0003


	//----- nvinfo : EIATTR_EXIT_INSTR_OFFSETS
	.align		4
        /*019c*/ 	.byte	0x04, 0x1c
        /*019e*/ 	.short	(.L_39 - .L_38)


	//   ....[0]....
.L_38:
        /*01a0*/ 	.word	0x00001db0


	//----- nvinfo : EIATTR_REQNTID
	.align		4
.L_39:
        /*01a4*/ 	.byte	0x04, 0x10
        /*01a6*/ 	.short	(.L_41 - .L_40)
.L_40:
        /*01a8*/ 	.word	0x00000100
        /*01ac*/ 	.word	0x00000001
        /*01b0*/ 	.word	0x00000001


	//----- nvinfo : EIATTR_CRS_STACK_SIZE
	.align		4
.L_41:
        /*01b4*/ 	.byte	0x04, 0x1e
        /*01b6*/ 	.short	(.L_43 - .L_42)
.L_42:
        /*01b8*/ 	.word	0x00000000


	//----- nvinfo : EIATTR_CBANK_PARAM_SIZE
	.align		4
.L_43:
        /*01bc*/ 	.byte	0x03, 0x19
        /*01be*/ 	.short	0x0050


	//----- nvinfo : EIATTR_PARAM_CBANK
	.align		4
        /*01c0*/ 	.byte	0x04, 0x0a
        /*01c2*/ 	.short	(.L_45 - .L_44)
	.align		4
.L_44:
        /*01c4*/ 	.word	index@(.nv.constant0.gluon_wgmma)
        /*01c8*/ 	.short	0x0210
        /*01ca*/ 	.short	0x0050


	//----- nvinfo : EIATTR_SW_WAR
	.align		4
.L_45:
        /*01cc*/ 	.byte	0x04, 0x36
        /*01ce*/ 	.short	(.L_47 - .L_46)
.L_46:
        /*01d0*/ 	.word	0x00000008
.L_47:


//--------------------- .nv.callgraph             --------------------------
	.section	.nv.callgraph,"",@"SHT_CUDA_CALLGRAPH"
	.align	4
	.sectionentsize	8
	.align		4
        /*0000*/ 	.word	0x00000000
	.align		4
        /*0004*/ 	.word	0xffffffff
	.align		4
        /*0008*/ 	.word	0x00000000
	.align		4
        /*000c*/ 	.word	0xfffffffe
	.align		4
        /*0010*/ 	.word	0x00000000
	.align		4
        /*0014*/ 	.word	0xfffffffd
	.align		4
        /*0018*/ 	.word	0x00000000
	.align		4
        /*001c*/ 	.word	0xfffffffc


//--------------------- .text.gluon_wgmma         --------------------------
	.section	.text.gluon_wgmma,"ax",@progbits
	.align	128
        .global         gluon_wgmma
        .type           gluon_wgmma,@function
        .size           gluon_wgmma,(.L_x_53 - gluon_wgmma)
        .other          gluon_wgmma,@"STO_CUDA_ENTRY STV_DEFAULT"
gluon_wgmma:
.text.gluon_wgmma:
[----:B------:R-:W-:Y:S01]  /*0000*/  LDC R1, c[0x0][0x28] ;  /* 0x00000a00ff017b82 */ /* 0x000fe20000000800 */
[----:B------:R-:W1:Y:S07]  /*0010*/  S2R R0, SR_TID.X ;  /* 0x0000000000007919 */ /* 0x000e6e0000002100 */
[----:B------:R-:W2:Y:S01]  /*0020*/  S2UR UR4, SR_CgaCtaId ;  /* 0x00000000000479c3 */ /* 0x000ea20000008800 */
[----:B------:R-:W-:Y:S01]  /*0030*/  UMOV UR12, 0x400 ;  /* 0x00000400000c7882 */ /* 0x000fe20000000000 */
[----:B------:R-:W-:Y:S01]  /*0040*/  ULDC UR6, c[0x0][0xc] ;  /* 0x0000030000067ab9 */ /* 0x000fe20000000800 */
[----:B------:R-:W-:Y:S01]  /*0050*/  ULDC.64 UR28, c[0x0][0x250] ;  /* 0x00009400001c7ab9 */ /* 0x000fe20000000a00 */
[----:B------:R-:W-:Y:S04]  /*0060*/  BSSY B0, `(.L_x_0) ;  /* 0x000001e000007945 */ /* 0x000fe80003800000 */
[----:B------:R-:W3:Y:S08]  /*0070*/  LDC R9, c[0x0][0x230] ;  /* 0x00008c00ff097b82 */ /* 0x000ef00000000800 */
[----:B------:R-:W-:Y:S08]  /*0080*/  S2UR UR31, SR_CTAID.Y ;  /* 0x00000000001f79c3 */ /* 0x000ff00000002600 */
[----:B------:R-:W4:Y:S01]  /*0090*/  S2UR UR5, SR_CTAID.Z ;  /* 0x00000000000579c3 */ /* 0x000f220000002700 */
[----:B--2---:R-:W-:-:S03]  /*00a0*/  ULEA UR12, UR4, UR12, 0x18 ;  /* 0x0000000c040c7291 */ /* 0x004fc6000f8ec03f */
[----:B------:R-:W-:Y:S01]  /*00b0*/  ULDC UR4, c[0x0][0x10] ;  /* 0x0000040000047ab9 */ /* 0x000fe20000000800 */
[----:B-1----:R-:W-:-:S03]  /*00c0*/  LOP3.LUT R7, R0, 0xff, RZ, 0xc0, !PT ;  /* 0x000000ff00077812 */ /* 0x002fc600078ec0ff */
[----:B------:R-:W1:Y:S01]  /*00d0*/  S2UR UR30, SR_CTAID.X ;  /* 0x00000000001e79c3 */ /* 0x000e620000002500 */
[----:B---3--:R-:W-:Y:S01]  /*00e0*/  VIADD R6, R9, 0xffffffff ;  /* 0xffffffff09067836 */ /* 0x008fe20000000000 */
[C---:B------:R-:W-:Y:S02]  /*00f0*/  ISETP.GE.U32.AND P0, PT, R7.reuse, 0x20, PT ;  /* 0x000000200700780c */ /* 0x040fe40003f06070 */
[C---:B------:R-:W-:Y:S02]  /*0100*/  ISETP.NE.U32.AND P2, PT, R7.reuse, RZ, PT ;  /* 0x000000ff0700720c */ /* 0x040fe40003f45070 */
[----:B------:R-:W-:Y:S02]  /*0110*/  LEA R3, R7, UR12, 0x2 ;  /* 0x0000000c07037c11 */ /* 0x000fe4000f8e10ff */
[----:B------:R-:W2:Y:S07]  /*0120*/  LDC R2, c[0x0][0x228] ;  /* 0x00008a00ff027b82 */ /* 0x000eae0000000800 */
[----:B------:R3:W-:Y:S01]  /*0130*/  @!P0 STS [R3], RZ ;  /* 0x000000ff03008388 */ /* 0x0007e20000000800 */
[----:B------:R-:W-:-:S03]  /*0140*/  NOP ;  /* 0x0000000000007918 */ /* 0x000fc60000000000 */
[----:B------:R3:W-:Y:S01]  /*0150*/  @!P2 STS [UR12+0x20], R6 ;  /* 0x00002006ff00a988 */ /* 0x0007e2000800080c */
[----:B----4-:R-:W-:-:S04]  /*0160*/  UIMAD UR4, UR5, UR4, UR31 ;  /* 0x00000004050472a4 */ /* 0x010fc8000f8e021f */
[----:B-1----:R-:W-:-:S04]  /*0170*/  UIMAD UR4, UR4, UR6, UR30 ;  /* 0x00000006040472a4 */ /* 0x002fc8000f8e021e */
[----:B------:R-:W-:Y:S01]  /*0180*/  UIMAD UR5, UR4, 0x180, URZ ;  /* 0x00000180040578a4 */ /* 0x000fe2000f8e023f */
[----:B--2---:R-:W-:Y:S02]  /*0190*/  VIADD R2, R2, 0xffffffff ;  /* 0xffffffff02027836 */ /* 0x004fe40000000000 */
[----:B------:R-:W-:Y:S01]  /*01a0*/  UMOV UR4, URZ ;  /* 0x0000003f00047c82 */ /* 0x000fe20008000000 */
[----:B------:R-:W-:-:S04]  /*01b0*/  UIADD3 UR24, UP0, UR5, UR28, URZ ;  /* 0x0000001c05187290 */ /* 0x000fc8000ff1e03f */
[----:B------:R-:W-:Y:S01]  /*01c0*/  ULEA.HI.X.SX32 UR25, UR5, UR29, 0x1, UP0 ;  /* 0x0000001d05197291 */ /* 0x000fe200080f0e3f */
[----:B---3--:R-:W-:Y:S11]  /*01d0*/  @P2 BRA `(.L_x_1) ;  /* 0x0000000000182947 */ /* 0x008ff60003800000 */
[----:B------:R-:W1:Y:S01]  /*01e0*/  LDS R4, [UR12+0x8] ;  /* 0x0000080cff047984 */ /* 0x000e620008000800 */
[----:B------:R-:W2:Y:S01]  /*01f0*/  LDC.64 R10, c[0x0][0x210] ;  /* 0x00008400ff0a7b82 */ /* 0x000ea20000000a00 */
[----:B------:R-:W-:Y:S02]  /*0200*/  IMAD.MOV.U32 R5, RZ, RZ, 0x70 ;  /* 0x00000070ff057424 */ /* 0x000fe400078e00ff */
[----:B--2---:R2:W-:Y:S03]  /*0210*/  STS.64 [UR12], R10 ;  /* 0x0000000aff007988 */ /* 0x0045e60008000a0c */
[----:B-1----:R-:W-:-:S05]  /*0220*/  LOP3.LUT R4, R4, 0x10, R5, 0xd8, !PT ;  /* 0x0000001004047812 */ /* 0x002fca00078ed805 */
[----:B------:R2:W-:Y:S02]  /*0230*/  STS [UR12+0x8], R4 ;  /* 0x00000804ff007988 */ /* 0x0005e4000800080c */
.L_x_1:
[----:B------:R-:W-:Y:S05]  /*0240*/  BSYNC B0 ;  /* 0x0000000000007941 */ /* 0x000fea0003800000 */
.L_x_0:
[----:B------:R-:W-:Y:S04]  /*0250*/  BSSY B0, `(.L_x_2) ;  /* 0x000000a000007945 */ /* 0x000fe80003800000 */
[----:B------:R-:W-:Y:S05]  /*0260*/  @P2 BRA `(.L_x_3) ;  /* 0x0000000000202947 */ /* 0x000fea0003800000 */
[----:B--2---:R-:W1:Y:S01]  /*0270*/  LDS R4, [UR12+0x34] ;  /* 0x0000340cff047984 */ /* 0x004e620008000800 */
[----:B------:R-:W-:Y:S02]  /*0280*/  IMAD.MOV.U32 R5, RZ, RZ, 0x3f000000 ;  /* 0x3f000000ff057424 */ /* 0x000fe400078e00ff */
[----:B------:R-:W-:Y:S01]  /*0290*/  @!P2 IMAD.MOV.U32 R8, RZ, RZ, 0x3f ;  /* 0x0000003fff08a424 */ /* 0x000fe200078e00ff */
[----:B------:R-:W2:Y:S02]  /*02a0*/  @!P2 LDS R11, [UR12+0x38] ;  /* 0x0000380cff0ba984 */ /* 0x000ea40008000800 */
[----:B-1----:R-:W-:Y:S02]  /*02b0*/  LOP3.LUT R4, R4, 0xff000000, R5, 0xb8, !PT ;  /* 0xff00000004047812 */ /* 0x002fe400078eb805 */
[----:B--2---:R-:W-:-:S03]  /*02c0*/  @!P2 LOP3.LUT R5, R11, 0xff, R8, 0xb8, !PT ;  /* 0x000000ff0b05a812 */ /* 0x004fc600078eb808 */
[----:B------:R1:W-:Y:S04]  /*02d0*/  STS [UR12+0x34], R4 ;  /* 0x00003404ff007988 */ /* 0x0003e8000800080c */
[----:B------:R1:W-:Y:S02]  /*02e0*/  @!P2 STS [UR12+0x38], R5 ;  /* 0x00003805ff00a988 */ /* 0x0003e4000800080c */
.L_x_3:
[----:B------:R-:W-:Y:S05]  /*02f0*/  BSYNC B0 ;  /* 0x0000000000007941 */ /* 0x000fea0003800000 */
.L_x_2:
[----:B------:R-:W-:Y:S04]  /*0300*/  BSSY B0, `(.L_x_4) ;  /* 0x000000a000007945 */ /* 0x000fe80003800000 */
[----:B------:R-:W-:Y:S05]  /*0310*/  @P2 BRA `(.L_x_5) ;  /* 0x0000000000202947 */ /* 0x000fea0003800000 */
[----:B-12---:R-:W1:Y:S01]  /*0320*/  LDS R4, [UR12+0x1c] ;  /* 0x00001c0cff047984 */ /* 0x006e620008000800 */
[----:B------:R-:W2:Y:S03]  /*0330*/  LDC.64 R12, c[0x0][0x238] ;  /* 0x00008e00ff0c7b82 */ /* 0x000ea60000000a00 */
[----:B------:R3:W-:Y:S01]  /*0340*/  STS [UR12+0x24], R2 ;  /* 0x00002402ff007988 */ /* 0x0007e2000800080c */
[--C-:B--2---:R-:W-:Y:S02]  /*0350*/  SHF.R.U32.HI R11, RZ, 0x4, R13.reuse ;  /* 0x00000004ff0b7819 */ /* 0x104fe4000001160d */
[----:B------:R-:W-:-:S05]  /*0360*/  SHF.R.U64 R5, R12, 0x4, R13 ;  /* 0x000000040c057819 */ /* 0x000fca000000120d */
[----:B------:R3:W-:Y:S01]  /*0370*/  STS [UR12+0xc], R5 ;  /* 0x00000c05ff007988 */ /* 0x0007e2000800080c */
[----:B-1----:R-:W-:-:S05]  /*0380*/  LOP3.LUT R4, R4, 0xf, R11, 0xb8, !PT ;  /* 0x0000000f04047812 */ /* 0x002fca00078eb80b */
[----:B------:R3:W-:Y:S02]  /*0390*/  STS [UR12+0x1c], R4 ;  /* 0x00001c04ff007988 */ /* 0x0007e4000800080c */
.L_x_5:
[----:B------:R-:W-:Y:S05]  /*03a0*/  BSYNC B0 ;  /* 0x0000000000007941 */ /* 0x000fea0003800000 */
.L_x_4:
[----:B------:R-:W-:Y:S04]  /*03b0*/  BSSY B1, `(.L_x_6) ;  /* 0x000001d000017945 */ /* 0x000fe80003800000 */
[----:B------:R-:W-:Y:S04]  /*03c0*/  BSSY B0, `(.L_x_7) ;  /* 0x0000018000007945 */ /* 0x000fe80003800000 */
[----:B------:R-:W-:Y:S05]  /*03d0*/  @P2 BRA `(.L_x_8) ;  /* 0x00000000001c2947 */ /* 0x000fea0003800000 */
[----:B-123--:R-:W1:Y:S02]  /*03e0*/  LDS R4, [UR12+0x34] ;  /* 0x0000340cff047984 */ /* 0x00ee640008000800 */
[----:B-1----:R-:W-:-:S05]  /*03f0*/  LOP3.LUT R4, R4, 0x7, RZ, 0xb8, !PT ;  /* 0x0000000704047812 */ /* 0x002fca00078eb8ff */
[----:B------:R1:W-:Y:S01]  /*0400*/  STS [UR12+0x34], R4 ;  /* 0x00003404ff007988 */ /* 0x0003e2000800080c */
[----:B------:R-:W-:Y:S05]  /*0410*/  @P2 BRA `(.L_x_9) ;  /* 0x00000000001c2947 */ /* 0x000fea0003800000 */
[----:B-1----:R-:W1:Y:S02]  /*0420*/  LDS R4, [UR12+0x34] ;  /* 0x0000340cff047984 */ /* 0x002e640008000800 */
[----:B-1----:R-:W-:-:S05]  /*0430*/  LOP3.LUT R4, R4, 0x38, RZ, 0xb8, !PT ;  /* 0x0000003804047812 */ /* 0x002fca00078eb8ff */
[----:B------:R4:W-:Y:S02]  /*0440*/  STS [UR12+0x34], R4 ;  /* 0x00003404ff007988 */ /* 0x0009e4000800080c */
.L_x_8:
[----:B------:R-:W-:Y:S05]  /*0450*/  @P2 BRA `(.L_x_10) ;  /* 0x00000000001c2947 */ /* 0x000fea0003800000 */
[----:B-1234-:R-:W1:Y:S02]  /*0460*/  LDS R4, [UR12+0x8] ;  /* 0x0000080cff047984 */ /* 0x01ee640008000800 */
[----:B-1----:R-:W-:-:S05]  /*0470*/  LOP3.LUT R4, R4, 0x780, RZ, 0xb8, !PT ;  /* 0x0000078004047812 */ /* 0x002fca00078eb8ff */
[----:B------:R2:W-:Y:S02]  /*0480*/  STS [UR12+0x8], R4 ;  /* 0x00000804ff007988 */ /* 0x0005e4000800080c */
.L_x_9:
[----:B------:R-:W-:Y:S05]  /*0490*/  @P2 BRA `(.L_x_11) ;  /* 0x0000000000282947 */ /* 0x000fea0003800000 */
[----:B-12---:R-:W1:Y:S02]  /*04a0*/  LDS R4, [UR12+0x8] ;  /* 0x0000080cff047984 */ /* 0x006e640008000800 */
[----:B-1----:R-:W-:-:S05]  /*04b0*/  LOP3.LUT R4, R4, 0x1800, RZ, 0xb8, !PT ;  /* 0x0000180004047812 */ /* 0x002fca00078eb8ff */
[----:B------:R5:W-:Y:S02]  /*04c0*/  STS [UR12+0x8], R4 ;  /* 0x00000804ff007988 */ /* 0x000be4000800080c */
.L_x_10:
[----:B------:R-:W-:Y:S05]  /*04d0*/  @P2 BREAK B0 ;  /* 0x0000000000002942 */ /* 0x000fea0003800000 */
[----:B------:R-:W-:Y:S05]  /*04e0*/  @P2 BRA `(.L_x_12) ;  /* 0x0000000000242947 */ /* 0x000fea0003800000 */
[----:B-1-3--:R-:W1:Y:S01]  /*04f0*/  LDS R5, [UR12+0x8] ;  /* 0x0000080cff057984 */ /* 0x00ae620008000800 */
[----:B--2-45:R-:W-:-:S05]  /*0500*/  IMAD.MOV.U32 R4, RZ, RZ, 0x6000 ;  /* 0x00006000ff047424 */ /* 0x034fca00078e00ff */
[----:B-1----:R-:W-:-:S04]  /*0510*/  LOP3.LUT R4, R5, 0x4000, R4, 0xd8, !PT ;  /* 0x0000400005047812 */ /* 0x002fc800078ed804 */
[----:B------:R-:W-:-:S05]  /*0520*/  LOP3.LUT R4, R4, 0x400000, RZ, 0xb8, !PT ;  /* 0x0040000004047812 */ /* 0x000fca00078eb8ff */
[----:B------:R3:W-:Y:S02]  /*0530*/  STS [UR12+0x8], R4 ;  /* 0x00000804ff007988 */ /* 0x0007e4000800080c */
.L_x_11:
[----:B------:R-:W-:Y:S05]  /*0540*/  BSYNC B0 ;  /* 0x0000000000007941 */ /* 0x000fea0003800000 */
.L_x_7:
[----:B-123--:R-:W1:Y:S02]  /*0550*/  @!P2 LDS R4, [UR12+0x8] ;  /* 0x0000080cff04a984 */ /* 0x00ee640008000800 */
[----:B-1----:R-:W-:-:S05]  /*0560*/  @!P2 LOP3.LUT R4, R4, 0x8000, RZ, 0xb8, !PT ;  /* 0x000080000404a812 */ /* 0x002fca00078eb8ff */
[----:B------:R1:W-:Y:S02]  /*0570*/  @!P2 STS [UR12+0x8], R4 ;  /* 0x00000804ff00a988 */ /* 0x0003e4000800080c */
.L_x_12:
[----:B------:R-:W-:Y:S05]  /*0580*/  BSYNC B1 ;  /* 0x0000000000017941 */ /* 0x000fea0003800000 */
.L_x_6:
[----:B------:R-:W-:Y:S05]  /*0590*/  WARPSYNC.ALL ;  /* 0x0000000000007948 */ /* 0x000fea0003800000 */
[----:B------:R-:W-:Y:S05]  /*05a0*/  @P0 BRA `(.L_x_13) ;  /* 0x0000000000280947 */ /* 0x000fea0003800000 */
[----:B-12345:R-:W1:Y:S01]  /*05b0*/  S2R R4, SR_LANEID ;  /* 0x0000000000047919 */ /* 0x03ee620000000000 */
[----:B------:R-:W-:Y:S05]  /*05c0*/  WARPSYNC.ALL ;  /* 0x0000000000007948 */ /* 0x000fea0003800000 */
[----:B-1----:R-:W-:-:S05]  /*05d0*/  IMAD.SHL.U32 R8, R4, 0x4, RZ ;  /* 0x0000000404087824 */ /* 0x002fca00078e00ff */
[----:B------:R-:W1:Y:S01]  /*05e0*/  LDS R11, [R8+UR12] ;  /* 0x0000000c080b7984 */ /* 0x000e620008000800 */
[----:B------:R-:W-:-:S05]  /*05f0*/  IADD3 R4, P1, R8, UR24, RZ ;  /* 0x0000001808047c10 */ /* 0x000fca000ff3e0ff */
[----:B------:R-:W-:-:S05]  /*0600*/  IMAD.X R5, RZ, RZ, UR25, P1 ;  /* 0x00000019ff057e24 */ /* 0x000fca00088e06ff */
[----:B-1----:R1:W2:Y:S01]  /*0610*/  ATOMG.E.EXCH.STRONG.GPU PT, RZ, [R4], R11 ;  /* 0x0000000b04ff73a8 */ /* 0x0022a200041ee100 */
[----:B------:R-:W-:-:S04]  /*0620*/  DEPBAR {5,4,3,2,1,0} ;  /* 0x0000003f0000791a */ /* 0x000fc80000000000 */
[----:B------:R1:W-:Y:S01]  /*0630*/  UTMACCTL.IV [UR24] ;  /* 0x00000000180079b9 */ /* 0x0003e20008000000 */
[----:B------:R-:W-:Y:S01]  /*0640*/  NOP ;  /* 0x0000000000007918 */ /* 0x000fe20000000000 */
.L_x_13:
[----:B------:R-:W-:Y:S05]  /*0650*/  @P0 BRA `(.L_x_14) ;  /* 0x00000000000c0947 */ /* 0x000fea0003800000 */
[----:B------:R0:W-:Y:S01]  /*0660*/  UTMACMDFLUSH ;  /* 0x00000000000079b7 */ /* 0x0001e20000000000 */
[----:B------:R-:W-:Y:S05]  /*0670*/  @P0 BRA `(.L_x_14) ;  /* 0x0000000000040947 */ /* 0x000fea0003800000 */
[----:B------:R-:W-:-:S04]  /*0680*/  DEPBAR.LE SB0, 0x0 ;  /* 0x000080000000791a */ /* 0x000fc80000000000 */
.L_x_14:
[----:B------:R-:W-:Y:S05]  /*0690*/  WARPSYNC.ALL ;  /* 0x0000000000007948 */ /* 0x000fea0003800000 */
[----:B--2---:R-:W-:Y:S06]  /*06a0*/  BAR.SYNC.DEFER_BLOCKING 0x0 ;  /* 0x0000000000007b1d */ /* 0x004fec0000010000 */
[----:B------:R-:W-:Y:S02]  /*06b0*/  BSSY B1, `(.L_x_15) ;  /* 0x000000b000017945 */ /* 0x000fe40003800000 */
[----:B------:R-:W-:Y:S06]  /*06c0*/  BAR.SYNC.DEFER_BLOCKING 0x0 ;  /* 0x0000000000007b1d */ /* 0x000fec0000010000 */
[----:B------:R2:W-:Y:S01]  /*06d0*/  @!P0 STS [R3], RZ ;  /* 0x000000ff03008388 */ /* 0x0005e20000000800 */
[----:B------:R-:W-:Y:S01]  /*06e0*/  NOP ;  /* 0x0000000000007918 */ /* 0x000fe20000000000 */
[----:B------:R-:W-:Y:S05]  /*06f0*/  @P2 BRA `(.L_x_16) ;  /* 0x0000000000182947 */ /* 0x000fea0003800000 */
[----:B-1-345:R-:W1:Y:S01]  /*0700*/  LDS R4, [UR12+0x8] ;  /* 0x0000080cff047984 */ /* 0x03ae620008000800 */
[----:B------:R-:W3:Y:S01]  /*0710*/  LDC.64 R10, c[0x0][0x218] ;  /* 0x00008600ff0a7b82 */ /* 0x000ee20000000a00 */
[----:B------:R-:W-:Y:S02]  /*0720*/  IMAD.MOV.U32 R5, RZ, RZ, 0x70 ;  /* 0x00000070ff057424 */ /* 0x000fe400078e00ff */
[----:B---3--:R3:W-:Y:S03]  /*0730*/  STS.64 [UR12], R10 ;  /* 0x0000000aff007988 */ /* 0x0087e60008000a0c */
[----:B-1----:R-:W-:-:S05]  /*0740*/  LOP3.LUT R4, R4, 0x10, R5, 0xd8, !PT ;  /* 0x0000001004047812 */ /* 0x002fca00078ed805 */
[----:B------:R3:W-:Y:S02]  /*0750*/  STS [UR12+0x8], R4 ;  /* 0x00000804ff007988 */ /* 0x0007e4000800080c */
.L_x_16:
[----:B-1----:R-:W-:Y:S05]  /*0760*/  BSYNC B1 ;  /* 0x0000000000017941 */ /* 0x002fea0003800000 */
.L_x_15:
[----:B------:R-:W-:Y:S04]  /*0770*/  BSSY B2, `(.L_x_17) ;  /* 0x000000f000027945 */ /* 0x000fe80003800000 */
[----:B------:R-:W-:Y:S04]  /*0780*/  BSSY B1, `(.L_x_18) ;  /* 0x000000c000017945 */ /* 0x000fe80003800000 */
[----:B------:R-:W-:Y:S05]  /*0790*/  @P2 BRA `(.L_x_19) ;  /* 0x0000000000282947 */ /* 0x000fea0003800000 */
[----:B---345:R-:W1:Y:S01]  /*07a0*/  LDS R4, [UR12+0x34] ;  /* 0x0000340cff047984 */ /* 0x038e620008000800 */
[----:B------:R-:W-:Y:S01]  /*07b0*/  IMAD.MOV.U32 R5, RZ, RZ, 0x3f000000 ;  /* 0x3f000000ff057424 */ /* 0x000fe200078e00ff */
[----:B------:R-:W-:Y:S05]  /*07c0*/  @P2 BREAK B1 ;  /* 0x0000000000012942 */ /* 0x000fea0003800000 */
[----:B-1----:R-:W-:-:S05]  /*07d0*/  LOP3.LUT R4, R4, 0xff000000, R5, 0xb8, !PT ;  /* 0xff00000004047812 */ /* 0x002fca00078eb805 */
[----:B------:R1:W-:Y:S01]  /*07e0*/  STS [UR12+0x34], R4 ;  /* 0x00003404ff007988 */ /* 0x0003e2000800080c */
[----:B------:R-:W-:Y:S05]  /*07f0*/  @P2 BRA `(.L_x_20) ;  /* 0x0000000000182947 */ /* 0x000fea0003800000 */
[----:B------:R-:W3:Y:S01]  /*0800*/  LDS R5, [UR12+0x38] ;  /* 0x0000380cff057984 */ /* 0x000ee20008000800 */
[----:B-1----:R-:W-:-:S05]  /*0810*/  IMAD.MOV.U32 R4, RZ, RZ, 0x7f ;  /* 0x0000007fff047424 */ /* 0x002fca00078e00ff */
[----:B---3--:R-:W-:-:S05]  /*0820*/  LOP3.LUT R4, R5, 0xff, R4, 0xb8, !PT ;  /* 0x000000ff05047812 */ /* 0x008fca00078eb804 */
[----:B------:R1:W-:Y:S02]  /*0830*/  STS [UR12+0x38], R4 ;  /* 0x00003804ff007988 */ /* 0x0003e4000800080c */
.L_x_19:
[----:B------:R-:W-:Y:S05]  /*0840*/  BSYNC B1 ;  /* 0x0000000000017941 */ /* 0x000fea0003800000 */
.L_x_18:
[----:B------:R1:W-:Y:S02]  /*0850*/  @!P2 STS [UR12+0x20], R6 ;  /* 0x00002006ff00a988 */ /* 0x0003e4000800080c */
.L_x_20:
[----:B------:R-:W-:Y:S05]  /*0860*/  BSYNC B2 ;  /* 0x0000000000027941 */ /* 0x000fea0003800000 */
.L_x_17:
[----:B------:R-:W-:Y:S05]  /*0870*/  WARPSYNC.ALL ;  /* 0x0000000000007948 */ /* 0x000fea0003800000 */
[----:B-1----:R-:W1:Y:S01]  /*0880*/  LDC R6, c[0x0][0x22c] ;  /* 0x00008b00ff067b82 */ /* 0x002e620000000800 */
[----:B------:R-:W-:Y:S01]  /*0890*/  BSSY B2, `(.L_x_21) ;  /* 0x000000b000027945 */ /* 0x000fe20003800000 */
[----:B-1----:R-:W-:-:S03]  /*08a0*/  VIADD R6, R6, 0xffffffff ;  /* 0xffffffff06067836 */ /* 0x002fc60000000000 */
[----:B------:R-:W-:Y:S05]  /*08b0*/  @P2 BRA `(.L_x_22) ;  /* 0x0000000000202947 */ /* 0x000fea0003800000 */
[----:B---345:R-:W1:Y:S01]  /*08c0*/  LDS R4, [UR12+0x1c] ;  /* 0x00001c0cff047984 */ /* 0x038e620008000800 */
[----:B------:R-:W3:Y:S03]  /*08d0*/  LDC.64 R12, c[0x0][0x240] ;  /* 0x00009000ff0c7b82 */ /* 0x000ee60000000a00 */
[----:B------:R4:W-:Y:S01]  /*08e0*/  STS [UR12+0x24], R6 ;  /* 0x00002406ff007988 */ /* 0x0009e2000800080c */
[--C-:B---3--:R-:W-:Y:S02]  /*08f0*/  SHF.R.U32.HI R11, RZ, 0x4, R13.reuse ;  /* 0x00000004ff0b7819 */ /* 0x108fe4000001160d */
[----:B------:R-:W-:-:S05]  /*0900*/  SHF.R.U64 R5, R12, 0x4, R13 ;  /* 0x000000040c057819 */ /* 0x000fca000000120d */
[----:B------:R4:W-:Y:S01]  /*0910*/  STS [UR12+0xc], R5 ;  /* 0x00000c05ff007988 */ /* 0x0009e2000800080c */
[----:B-1----:R-:W-:-:S05]  /*0920*/  LOP3.LUT R4, R4, 0xf, R11, 0xb8, !PT ;  /* 0x0000000f04047812 */ /* 0x002fca00078eb80b */
[----:B------:R4:W-:Y:S02]  /*0930*/  STS [UR12+0x1c], R4 ;  /* 0x00001c04ff007988 */ /* 0x0009e4000800080c */
.L_x_22:
[----:B------:R-:W-:Y:S05]  /*0940*/  BSYNC B2 ;  /* 0x0000000000027941 */ /* 0x000fea0003800000 */
.L_x_21:
[----:B------:R-:W-:Y:S04]  /*0950*/  BSSY B3, `(.L_x_23) ;  /* 0x000001d000037945 */ /* 0x000fe80003800000 */
[----:B------:R-:W-:Y:S04]  /*0960*/  BSSY B2, `(.L_x_24) ;  /* 0x0000018000027945 */ /* 0x000fe80003800000 */
[----:B------:R-:W-:Y:S05]  /*0970*/  @P2 BRA `(.L_x_25) ;  /* 0x00000000001c2947 */ /* 0x000fea0003800000 */
[----:B---345:R-:W1:Y:S02]  /*0980*/  LDS R4, [UR12+0x34] ;  /* 0x0000340cff047984 */ /* 0x038e640008000800 */
[----:B-1----:R-:W-:-:S05]  /*0990*/  LOP3.LUT R4, R4, 0x7, RZ, 0xb8, !PT ;  /* 0x0000000704047812 */ /* 0x002fca00078eb8ff */
[----:B------:R1:W-:Y:S01]  /*09a0*/  STS [UR12+0x34], R4 ;  /* 0x00003404ff007988 */ /* 0x0003e2000800080c */
[----:B------:R-:W-:Y:S05]  /*09b0*/  @P2 BRA `(.L_x_26) ;  /* 0x00000000001c2947 */ /* 0x000fea0003800000 */
[----:B-1----:R-:W1:Y:S02]  /*09c0*/  LDS R4, [UR12+0x34] ;  /* 0x0000340cff047984 */ /* 0x002e640008000800 */
[----:B-1----:R-:W-:-:S05]  /*09d0*/  LOP3.LUT R4, R4, 0x38, RZ, 0xb8, !PT ;  /* 0x0000003804047812 */ /* 0x002fca00078eb8ff */
[----:B------:R1:W-:Y:S02]  /*09e0*/  STS [UR12+0x34], R4 ;  /* 0x00003404ff007988 */ /* 0x0003e4000800080c */
.L_x_25:
[----:B------:R-:W-:Y:S05]  /*09f0*/  @P2 BRA `(.L_x_27) ;  /* 0x00000000001c2947 */ /* 0x000fea0003800000 */
[----:B-1-345:R-:W1:Y:S02]  /*0a00*/  LDS R4, [UR12+0x8] ;  /* 0x0000080cff047984 */ /* 0x03ae640008000800 */
[----:B-1----:R-:W-:-:S05]  /*0a10*/  LOP3.LUT R4, R4, 0x780, RZ, 0xb8, !PT ;  /* 0x0000078004047812 */ /* 0x002fca00078eb8ff */
[----:B------:R3:W-:Y:S02]  /*0a20*/  STS [UR12+0x8], R4 ;  /* 0x00000804ff007988 */ /* 0x0007e4000800080c */
.L_x_26:
[----:B------:R-:W-:Y:S05]  /*0a30*/  @P2 BRA `(.L_x_28) ;  /* 0x0000000000282947 */ /* 0x000fea0003800000 */
[----:B-1-3--:R-:W1:Y:S02]  /*0a40*/  LDS R4, [UR12+0x8] ;  /* 0x0000080cff047984 */ /* 0x00ae640008000800 */
[----:B-1----:R-:W-:-:S05]  /*0a50*/  LOP3.LUT R4, R4, 0x1800, RZ, 0xb8, !PT ;  /* 0x0000180004047812 */ /* 0x002fca00078eb8ff */
[----:B------:R1:W-:Y:S02]  /*0a60*/  STS [UR12+0x8], R4 ;  /* 0x00000804ff007988 */ /* 0x0003e4000800080c */
.L_x_27:
[----:B------:R-:W-:Y:S05]  /*0a70*/  @P2 BREAK B2 ;  /* 0x0000000000022942 */ /* 0x000fea0003800000 */
[----:B------:R-:W-:Y:S05]  /*0a80*/  @P2 BRA `(.L_x_29) ;  /* 0x0000000000242947 */ /* 0x000fea0003800000 */
[----:B-1-345:R-:W1:Y:S01]  /*0a90*/  LDS R4, [UR12+0x8] ;  /* 0x0000080cff047984 */ /* 0x03ae620008000800 */
[----:B------:R-:W-:-:S05]  /*0aa0*/  IMAD.MOV.U32 R5, RZ, RZ, 0x6000 ;  /* 0x00006000ff057424 */ /* 0x000fca00078e00ff */
[----:B-1----:R-:W-:-:S04]  /*0ab0*/  LOP3.LUT R4, R4, 0x4000, R5, 0xd8, !PT ;  /* 0x0000400004047812 */ /* 0x002fc800078ed805 */
[----:B------:R-:W-:-:S05]  /*0ac0*/  LOP3.LUT R4, R4, 0x400000, RZ, 0xb8, !PT ;  /* 0x0040000004047812 */ /* 0x000fca00078eb8ff */
[----:B------:R4:W-:Y:S02]  /*0ad0*/  STS [UR12+0x8], R4 ;  /* 0x00000804ff007988 */ /* 0x0009e4000800080c */
.L_x_28:
[----:B------:R-:W-:Y:S05]  /*0ae0*/  BSYNC B2 ;  /* 0x0000000000027941 */ /* 0x000fea0003800000 */
.L_x_24:
[----:B-1-34-:R-:W1:Y:S02]  /*0af0*/  @!P2 LDS R4, [UR12+0x8] ;  /* 0x0000080cff04a984 */ /* 0x01ae640008000800 */
[----:B-1----:R-:W-:-:S05]  /*0b00*/  @!P2 LOP3.LUT R4, R4, 0x8000, RZ, 0xb8, !PT ;  /* 0x000080000404a812 */ /* 0x002fca00078eb8ff */
[----:B------:R1:W-:Y:S02]  /*0b10*/  @!P2 STS [UR12+0x8], R4 ;  /* 0x00000804ff00a988 */ /* 0x0003e4000800080c */
.L_x_29:
[----:B------:R-:W-:Y:S05]  /*0b20*/  BSYNC B3 ;  /* 0x0000000000037941 */ /* 0x000fea0003800000 */
.L_x_23:
[----:B------:R-:W-:Y:S05]  /*0b30*/  WARPSYNC.ALL ;  /* 0x0000000000007948 */ /* 0x000fea0003800000 */
[----:B------:R-:W-:-:S04]  /*0b40*/  UIADD3 UR27, UR5, 0x80, URZ ;  /* 0x00000080051b7890 */ /* 0x000fc8000fffe03f */
[----:B------:R-:W-:-:S04]  /*0b50*/  UIADD3 UR26, UP0, UR27, UR28, URZ ;  /* 0x0000001c1b1a7290 */ /* 0x000fc8000ff1e03f */
[----:B------:R-:W-:Y:S01]  /*0b60*/  ULEA.HI.X.SX32 UR27, UR27, UR29, 0x1, UP0 ;  /* 0x0000001d1b1b7291 */ /* 0x000fe200080f0e3f */
[----:B------:R-:W-:Y:S11]  /*0b70*/  @P0 BRA `(.L_x_30) ;  /* 0x0000000000280947 */ /* 0x000ff60003800000 */
[----:B-1-345:R-:W1:Y:S01]  /*0b80*/  S2R R4, SR_LANEID ;  /* 0x0000000000047919 */ /* 0x03ae620000000000 */
[----:B------:R-:W-:Y:S05]  /*0b90*/  WARPSYNC.ALL ;  /* 0x0000000000007948 */ /* 0x000fea0003800000 */
[----:B-1----:R-:W-:-:S05]  /*0ba0*/  IMAD.SHL.U32 R8, R4, 0x4, RZ ;  /* 0x0000000404087824 */ /* 0x002fca00078e00ff */
[----:B------:R-:W1:Y:S01]  /*0bb0*/  LDS R11, [R8+UR12] ;  /* 0x0000000c080b7984 */ /* 0x000e620008000800 */
[----:B------:R-:W-:-:S05]  /*0bc0*/  IADD3 R4, P1, R8, UR26, RZ ;  /* 0x0000001a08047c10 */ /* 0x000fca000ff3e0ff */
[----:B------:R-:W-:-:S05]  /*0bd0*/  IMAD.X R5, RZ, RZ, UR27, P1 ;  /* 0x0000001bff057e24 */ /* 0x000fca00088e06ff */
[----:B-1----:R1:W3:Y:S01]  /*0be0*/  ATOMG.E.EXCH.STRONG.GPU PT, RZ, [R4], R11 ;  /* 0x0000000b04ff73a8 */ /* 0x0022e200041ee100 */
[----:B------:R-:W-:-:S04]  /*0bf0*/  DEPBAR {5,4,3,2,1,0} ;  /* 0x0000003f0000791a */ /* 0x000fc80000000000 */
[----:B------:R1:W-:Y:S01]  /*0c00*/  UTMACCTL.IV [UR26] ;  /* 0x000000001a0079b9 */ /* 0x0003e20008000000 */
[----:B------:R-:W-:Y:S01]  /*0c10*/  NOP ;  /* 0x0000000000007918 */ /* 0x000fe20000000000 */
.L_x_30:
[----:B------:R-:W-:Y:S05]  /*0c20*/  @P0 BRA `(.L_x_31) ;  /* 0x00000000000c0947 */ /* 0x000fea0003800000 */
[----:B------:R0:W-:Y:S01]  /*0c30*/  UTMACMDFLUSH ;  /* 0x00000000000079b7 */ /* 0x0001e20000000000 */
[----:B------:R-:W-:Y:S05]  /*0c40*/  @P0 BRA `(.L_x_31) ;  /* 0x0000000000040947 */ /* 0x000fea0003800000 */
[----:B------:R-:W-:-:S04]  /*0c50*/  DEPBAR.LE SB0, 0x0 ;  /* 0x000080000000791a */ /* 0x000fc80000000000 */
.L_x_31:
[----:B------:R-:W-:Y:S05]  /*0c60*/  WARPSYNC.ALL ;  /* 0x0000000000007948 */ /* 0x000fea0003800000 */
[----:B---3--:R-:W-:Y:S06]  /*0c70*/  BAR.SYNC.DEFER_BLOCKING 0x0 ;  /* 0x0000000000007b1d */ /* 0x008fec0000010000 */
[----:B------:R-:W-:Y:S02]  /*0c80*/  BSSY B3, `(.L_x_32) ;  /* 0x000000b000037945 */ /* 0x000fe40003800000 */
[----:B------:R-:W-:Y:S06]  /*0c90*/  BAR.SYNC.DEFER_BLOCKING 0x0 ;  /* 0x0000000000007b1d */ /* 0x000fec0000010000 */
[----:B------:R3:W-:Y:S01]  /*0ca0*/  @!P0 STS [R3], RZ ;  /* 0x000000ff03008388 */ /* 0x0007e20000000800 */
[----:B------:R-:W-:Y:S01]  /*0cb0*/  NOP ;  /* 0x0000000000007918 */ /* 0x000fe20000000000 */
[----:B------:R-:W-:Y:S05]  /*0cc0*/  @P2 BRA `(.L_x_33) ;  /* 0x0000000000182947 */ /* 0x000fea0003800000 */
[----:B--23--:R-:W2:Y:S01]  /*0cd0*/  LDS R3, [UR12+0x8] ;  /* 0x0000080cff037984 */ /* 0x00cea20008000800 */
[----:B-1----:R-:W1:Y:S01]  /*0ce0*/  LDC.64 R10, c[0x0][0x220] ;  /* 0x00008800ff0a7b82 */ /* 0x002e620000000a00 */
[----:B----45:R-:W-:Y:S02]  /*0cf0*/  IMAD.MOV.U32 R4, RZ, RZ, 0x70 ;  /* 0x00000070ff047424 */ /* 0x030fe400078e00ff */
[----:B-1----:R1:W-:Y:S03]  /*0d00*/  STS.64 [UR12], R10 ;  /* 0x0000000aff007988 */ /* 0x0023e60008000a0c */
[----:B--2---:R-:W-:-:S05]  /*0d10*/  LOP3.LUT R3, R3, 0x10, R4, 0xd8, !PT ;  /* 0x0000001003037812 */ /* 0x004fca00078ed804 */
[----:B------:R1:W-:Y:S02]  /*0d20*/  STS [UR12+0x8], R3 ;  /* 0x00000803ff007988 */ /* 0x0003e4000800080c */
.L_x_33:
[----:B-1----:R-:W-:Y:S05]  /*0d30*/  BSYNC B3 ;  /* 0x0000000000037941 */ /* 0x002fea0003800000 */
.L_x_32:
[----:B------:R-:W-:Y:S04]  /*0d40*/  BSSY B3, `(.L_x_34) ;  /* 0x0000033000037945 */ /* 0x000fe80003800000 */
[----:B------:R-:W-:Y:S04]  /*0d50*/  BSSY B4, `(.L_x_35) ;  /* 0x000002e000047945 */ /* 0x000fe80003800000 */
[----:B------:R-:W-:Y:S05]  /*0d60*/  @P2 BRA `(.L_x_36) ;  /* 0x0000000000242947 */ /* 0x000fea0003800000 */
[----:B--23--:R-:W1:Y:S01]  /*0d70*/  LDS R3, [UR12+0x34] ;  /* 0x0000340cff037984 */ /* 0x00ce620008000800 */
[----:B----45:R-:W-:-:S05]  /*0d80*/  IMAD.MOV.U32 R4, RZ, RZ, 0x7f000000 ;  /* 0x7f000000ff047424 */ /* 0x030fca00078e00ff */
[----:B-1----:R-:W-:-:S05]  /*0d90*/  LOP3.LUT R3, R3, 0xff000000, R4, 0xb8, !PT ;  /* 0xff00000003037812 */ /* 0x002fca00078eb804 */
[----:B------:R1:W-:Y:S01]  /*0da0*/  STS [UR12+0x34], R3 ;  /* 0x00003403ff007988 */ /* 0x0003e2000800080c */
[----:B------:R-:W-:Y:S05]  /*0db0*/  @P2 BRA `(.L_x_37) ;  /* 0x0000000000182947 */ /* 0x000fea0003800000 */
[----:B-1----:R-:W1:Y:S01]  /*0dc0*/  LDS R3, [UR12+0x38] ;  /* 0x0000380cff037984 */ /* 0x002e620008000800 */
[----:B------:R-:W-:-:S05]  /*0dd0*/  IMAD.MOV.U32 R4, RZ, RZ, 0x3f ;  /* 0x0000003fff047424 */ /* 0x000fca00078e00ff */
[----:B-1----:R-:W-:-:S05]  /*0de0*/  LOP3.LUT R3, R3, 0xff, R4, 0xb8, !PT ;  /* 0x000000ff03037812 */ /* 0x002fca00078eb804 */
[----:B------:R1:W-:Y:S02]  /*0df0*/  STS [UR12+0x38], R3 ;  /* 0x00003803ff007988 */ /* 0x0003e4000800080c */
.L_x_36:
[----:B------:R-:W-:Y:S05]  /*0e00*/  @P2 BRA `(.L_x_38) ;  /* 0x00000000000c2947 */ /* 0x000fea0003800000 */
[----:B------:R1:W-:Y:S02]  /*0e10*/  STS [UR12+0x20], R6 ;  /* 0x00002006ff007988 */ /* 0x0003e4000800080c */
.L_x_37:
[----:B------:R-:W-:Y:S05]  /*0e20*/  @P2 BRA `(.L_x_39) ;  /* 0x0000000000242947 */ /* 0x000fea0003800000 */
[----:B------:R1:W-:Y:S02]  /*0e30*/  STS [UR12+0x24], R2 ;  /* 0x00002402ff007988 */ /* 0x0003e4000800080c */
.L_x_38:
[----:B------:R-:W-:Y:S05]  /*0e40*/  @P2 BRA `(.L_x_40) ;  /* 0x00000000002c2947 */ /* 0x000fea0003800000 */
[----:B-1----:R-:W1:Y:S01]  /*0e50*/  LDS R2, [UR12+0x1c] ;  /* 0x00001c0cff027984 */ /* 0x002e620008000800 */
[----:B------:R-:W4:Y:S02]  /*0e60*/  LDC.64 R10, c[0x0][0x248] ;  /* 0x00009200ff0a7b82 */ /* 0x000f240000000a00 */
[--C-:B----4-:R-:W-:Y:S02]  /*0e70*/  SHF.R.U32.HI R5, RZ, 0x4, R11.reuse ;  /* 0x00000004ff057819 */ /* 0x110fe4000001160b */
[----:B--23--:R-:W-:-:S05]  /*0e80*/  SHF.R.U64 R3, R10, 0x4, R11 ;  /* 0x000000040a037819 */ /* 0x00cfca000000120b */
[----:B------:R2:W-:Y:S01]  /*0e90*/  STS [UR12+0xc], R3 ;  /* 0x00000c03ff007988 */ /* 0x0005e2000800080c */
[----:B-1----:R-:W-:-:S05]  /*0ea0*/  LOP3.LUT R2, R2, 0xf, R5, 0xb8, !PT ;  /* 0x0000000f02027812 */ /* 0x002fca00078eb805 */
[----:B------:R2:W-:Y:S02]  /*0eb0*/  STS [UR12+0x1c], R2 ;  /* 0x00001c02ff007988 */ /* 0x0005e4000800080c */
.L_x_39:
[----:B------:R-:W-:Y:S05]  /*0ec0*/  @P2 BRA `(.L_x_41) ;  /* 0x00000000001c2947 */ /* 0x000fea0003800000 */
[----:B--2---:R-:W2:Y:S02]  /*0ed0*/  LDS R2, [UR12+0x34] ;  /* 0x0000340cff027984 */ /* 0x004ea40008000800 */
[----:B--2---:R-:W-:-:S05]  /*0ee0*/  LOP3.LUT R2, R2, 0x7, RZ, 0xb8, !PT ;  /* 0x0000000702027812 */ /* 0x004fca00078eb8ff */
[----:B------:R2:W-:Y:S02]  /*0ef0*/  STS [UR12+0x34], R2 ;  /* 0x00003402ff007988 */ /* 0x0005e4000800080c */
.L_x_40:
[----:B------:R-:W-:Y:S05]  /*0f00*/  @P2 BRA `(.L_x_42) ;  /* 0x00000000001c2947 */ /* 0x000fea0003800000 */
[----:B-12---:R-:W1:Y:S02]  /*0f10*/  LDS R2, [UR12+0x34] ;  /* 0x0000340cff027984 */ /* 0x006e640008000800 */
[----:B-1----:R-:W-:-:S05]  /*0f20*/  LOP3.LUT R2, R2, 0x38, RZ, 0xb8, !PT ;  /* 0x0000003802027812 */ /* 0x002fca00078eb8ff */
[----:B------:R1:W-:Y:S02]  /*0f30*/  STS [UR12+0x34], R2 ;  /* 0x00003402ff007988 */ /* 0x0003e4000800080c */
.L_x_41:
[----:B------:R-:W-:Y:S05]  /*0f40*/  @P2 BRA `(.L_x_43) ;  /* 0x00000000001c2947 */ /* 0x000fea0003800000 */
[----:B-12---:R-:W1:Y:S02]  /*0f50*/  LDS R2, [UR12+0x8] ;  /* 0x0000080cff027984 */ /* 0x006e640008000800 */
[----:B-1----:R-:W-:-:S05]  /*0f60*/  LOP3.LUT R2, R2, 0x780, RZ, 0xb8, !PT ;  /* 0x0000078002027812 */ /* 0x002fca00078eb8ff */
[----:B------:R1:W-:Y:S02]  /*0f70*/  STS [UR12+0x8], R2 ;  /* 0x00000802ff007988 */ /* 0x0003e4000800080c */
.L_x_42:
[----:B------:R-:W-:Y:S05]  /*0f80*/  @P2 BRA `(.L_x_44) ;  /* 0x0000000000282947 */ /* 0x000fea0003800000 */
[----:B-12---:R-:W1:Y:S02]  /*0f90*/  LDS R2, [UR12+0x8] ;  /* 0x0000080cff027984 */ /* 0x006e640008000800 */
[----:B-1----:R-:W-:-:S05]  /*0fa0*/  LOP3.LUT R2, R2, 0x1800, RZ, 0xb8, !PT ;  /* 0x0000180002027812 */ /* 0x002fca00078eb8ff */
[----:B------:R1:W-:Y:S02]  /*0fb0*/  STS [UR12+0x8], R2 ;  /* 0x00000802ff007988 */ /* 0x0003e4000800080c */
.L_x_43:
[----:B------:R-:W-:Y:S05]  /*0fc0*/  @P2 BREAK B4 ;  /* 0x0000000000042942 */ /* 0x000fea0003800000 */
[----:B------:R-:W-:Y:S05]  /*0fd0*/  @P2 BRA `(.L_x_45) ;  /* 0x0000000000242947 */ /* 0x000fea0003800000 */
[----:B-12---:R-:W1:Y:S01]  /*0fe0*/  LDS R2, [UR12+0x8] ;  /* 0x0000080cff027984 */ /* 0x006e620008000800 */
[----:B---3--:R-:W-:-:S05]  /*0ff0*/  IMAD.MOV.U32 R3, RZ, RZ, 0x6000 ;  /* 0x00006000ff037424 */ /* 0x008fca00078e00ff */
[----:B-1----:R-:W-:-:S04]  /*1000*/  LOP3.LUT R2, R2, 0x6000, R3, 0xd8, !PT ;  /* 0x0000600002027812 */ /* 0x002fc800078ed803 */
[----:B------:R-:W-:-:S05]  /*1010*/  LOP3.LUT R2, R2, 0x400000, RZ, 0xb8, !PT ;  /* 0x0040000002027812 */ /* 0x000fca00078eb8ff */
[----:B------:R1:W-:Y:S02]  /*1020*/  STS [UR12+0x8], R2 ;  /* 0x00000802ff007988 */ /* 0x0003e4000800080c */
.L_x_44:
[----:B------:R-:W-:Y:S05]  /*1030*/  BSYNC B4 ;  /* 0x0000000000047941 */ /* 0x000fea0003800000 */
.L_x_35:
[----:B-12---:R-:W1:Y:S02]  /*1040*/  @!P2 LDS R2, [UR12+0x8] ;  /* 0x0000080cff02a984 */ /* 0x006e640008000800 */
[----:B-1----:R-:W-:-:S05]  /*1050*/  @!P2 LOP3.LUT R2, R2, 0x8000, RZ, 0xb8, !PT ;  /* 0x000080000202a812 */ /* 0x002fca00078eb8ff */
[----:B------:R1:W-:Y:S02]  /*1060*/  @!P2 STS [UR12+0x8], R2 ;  /* 0x00000802ff00a988 */ /* 0x0003e4000800080c */
.L_x_45:
[----:B------:R-:W-:Y:S05]  /*1070*/  BSYNC B3 ;  /* 0x0000000000037941 */ /* 0x000fea0003800000 */
.L_x_34:
[----:B------:R-:W-:Y:S05]  /*1080*/  WARPSYNC.ALL ;  /* 0x0000000000007948 */ /* 0x000fea0003800000 */
[----:B------:R-:W-:Y:S01]  /*1090*/  UIADD3 UR5, UR5, 0x100, URZ ;  /* 0x0000010005057890 */ /* 0x000fe2000fffe03f */
[----:B------:R-:W-:Y:S02]  /*10a0*/  ISETP.GE.AND P1, PT, R9, 0x1, PT ;  /* 0x000000010900780c */ /* 0x000fe40003f26270 */
[----:B------:R-:W-:Y:S02]  /*10b0*/  CS2R R24, SRZ ;  /* 0x0000000000187805 */ /* 0x000fe4000001ff00 */
[----:B------:R-:W-:Y:S01]  /*10c0*/  CS2R R26, SRZ ;  /* 0x00000000001a7805 */ /* 0x000fe2000001ff00 */
[----:B------:R-:W-:Y:S01]  /*10d0*/  UIADD3 UR28, UP0, UR5, UR28, URZ ;  /* 0x0000001c051c7290 */ /* 0x000fe2000ff1e03f */
[----:B------:R-:W-:-:S02]  /*10e0*/  CS2R R28, SRZ ;  /* 0x00000000001c7805 */ /* 0x000fc4000001ff00 */
[----:B------:R-:W-:Y:S01]  /*10f0*/  CS2R R30, SRZ ;  /* 0x00000000001e7805 */ /* 0x000fe2000001ff00 */
[----:B------:R-:W-:Y:S01]  /*1100*/  IMAD.MOV.U32 R32, RZ, RZ, RZ ;  /* 0x000000ffff207224 */ /* 0x000fe200078e00ff */
[----:B------:R-:W-:Y:S01]  /*1110*/  ULEA.HI.X.SX32 UR29, UR5, UR29, 0x1, UP0 ;  /* 0x0000001d051d7291 */ /* 0x000fe200080f0e3f */
[----:B------:R-:W-:Y:S11]  /*1120*/  @P0 BRA `(.L_x_46) ;  /* 0x0000000000280947 */ /* 0x000ff60003800000 */
[----:B-12---:R-:W4:Y:S01]  /*1130*/  S2R R2, SR_LANEID ;  /* 0x0000000000027919 */ /* 0x006f220000000000 */
[----:B------:R-:W-:Y:S05]  /*1140*/  WARPSYNC.ALL ;  /* 0x0000000000007948 */ /* 0x000fea0003800000 */
[----:B----45:R-:W-:-:S05]  /*1150*/  IMAD.SHL.U32 R4, R2, 0x4, RZ ;  /* 0x0000000402047824 */ /* 0x030fca00078e00ff */
[----:B------:R-:W1:Y:S01]  /*1160*/  LDS R5, [R4+UR12] ;  /* 0x0000000c04057984 */ /* 0x000e620008000800 */
[----:B------:R-:W-:-:S05]  /*1170*/  IADD3 R2, P3, R4, UR28, RZ ;  /* 0x0000001c04027c10 */ /* 0x000fca000ff7e0ff */
[----:B---3--:R-:W-:-:S05]  /*1180*/  IMAD.X R3, RZ, RZ, UR29, P3 ;  /* 0x0000001dff037e24 */ /* 0x008fca00098e06ff */
[----:B-1----:R1:W2:Y:S01]  /*1190*/  ATOMG.E.EXCH.STRONG.GPU PT, RZ, [R2], R5 ;  /* 0x0000000502ff73a8 */ /* 0x0022a200041ee100 */
[----:B------:R-:W-:-:S04]  /*11a0*/  DEPBAR {5,4,3,2,1,0} ;  /* 0x0000003f0000791a */ /* 0x000fc80000000000 */
[----:B------:R1:W-:Y:S01]  /*11b0*/  UTMACCTL.IV [UR28] ;  /* 0x000000001c0079b9 */ /* 0x0003e20008000000 */
[----:B------:R-:W-:Y:S01]  /*11c0*/  NOP ;  /* 0x0000000000007918 */ /* 0x000fe20000000000 */
.L_x_46:
[----:B------:R-:W-:Y:S05]  /*11d0*/  @P0 BRA `(.L_x_47) ;  /* 0x00000000000c0947 */ /* 0x000fea0003800000 */
[----:B------:R0:W-:Y:S01]  /*11e0*/  UTMACMDFLUSH ;  /* 0x00000000000079b7 */ /* 0x0001e20000000000 */
[----:B------:R-:W-:Y:S05]  /*11f0*/  @P0 BRA `(.L_x_47) ;  /* 0x0000000000040947 */ /* 0x000fea0003800000 */
[----:B------:R-:W-:-:S04]  /*1200*/  DEPBAR.LE SB0, 0x0 ;  /* 0x000080000000791a */ /* 0x000fc80000000000 */
.L_x_47:
[----:B------:R-:W-:Y:S05]  /*1210*/  WARPSYNC.ALL ;  /* 0x0000000000007948 */ /* 0x000fea0003800000 */
[----:B--2---:R-:W-:Y:S01]  /*1220*/  BAR.SYNC.DEFER_BLOCKING 0x0 ;  /* 0x0000000000007b1d */ /* 0x004fe20000010000 */
[----:B------:R-:W-:Y:S01]  /*1230*/  USHF.L.U32 UR19, UR30, 0x6, URZ ;  /* 0x000000061e137899 */ /* 0x000fe2000800063f */
[----:B------:R-:W-:Y:S01]  /*1240*/  IMAD.MOV.U32 R33, RZ, RZ, RZ ;  /* 0x000000ffff217224 */ /* 0x000fe200078e00ff */
[----:B------:R-:W-:Y:S02]  /*1250*/  CS2R R34, SRZ ;  /* 0x0000000000227805 */ /* 0x000fe4000001ff00 */
[----:B------:R-:W-:-:S02]  /*1260*/  CS2R R36, SRZ ;  /* 0x0000000000247805 */ /* 0x000fc4000001ff00 */
[----:B------:R-:W-:Y:S01]  /*1270*/  CS2R R38, SRZ ;  /* 0x0000000000267805 */ /* 0x000fe2000001ff00 */
[----:B------:R-:W-:Y:S01]  /*1280*/  VOTEU.ALL UP0, P2 ;  /* 0x00000000003f7886 */ /* 0x000fe20001000000 */
[----:B------:R-:W-:Y:S01]  /*1290*/  UMOV UR6, 0x1 ;  /* 0x0000000100067882 */ /* 0x000fe20000000000 */
[----:B------:R-:W-:Y:S01]  /*12a0*/  VOTEU.ALL UP1, P2 ;  /* 0x00000000003f7886 */ /* 0x000fe20001020000 */
[----:B------:R-:W-:Y:S01]  /*12b0*/  VOTEU.ALL UP2, P2 ;  /* 0x00000000003f7886 */ /* 0x000fe20001040000 */
[----:B------:R-:W-:Y:S01]  /*12c0*/  CS2R R40, SRZ ;  /* 0x0000000000287805 */ /* 0x000fe2000001ff00 */
[----:B------:R-:W-:-:S04]  /*12d0*/  @!UP0 UIADD3 UR8, -UR6, 0x100000, URZ ;  /* 0x0010000006088890 */ /* 0x000fc8000fffe13f */
[----:B------:R-:W-:Y:S02]  /*12e0*/  @!UP0 USHF.L.U32 UR9, UR8, 0xb, URZ ;  /* 0x0000000b08098899 */ /* 0x000fe4000800063f */
[----:B------:R-:W-:Y:S01]  /*12f0*/  @!UP0 USHF.L.U32 UR8, UR8, 0x1, URZ ;  /* 0x0000000108088899 */ /* 0x000fe2000800063f */
        /* <DEDUP_REMOVED lines=9> */
[----:B------:R-:W-:Y:S01]  /*1390*/  VOTEU.ALL UP0, P2 ;  /* 0x00000000003f7886 */ /* 0x000fe20001000000 */
[----:B------:R-:W-:Y:S02]  /*13a0*/  CS2R R48, SRZ ;  /* 0x0000000000307805 */ /* 0x000fe4000001ff00 */
[----:B------:R-:W-:Y:S02]  /*13b0*/  CS2R R50, SRZ ;  /* 0x0000000000327805 */ /* 0x000fe4000001ff00 */
[----:B------:R-:W-:Y:S02]  /*13c0*/  CS2R R52, SRZ ;  /* 0x0000000000347805 */ /* 0x000fe4000001ff00 */
[----:B------:R-:W-:Y:S01]  /*13d0*/  CS2R R54, SRZ ;  /* 0x0000000000367805 */ /* 0x000fe2000001ff00 */
[----:B------:R-:W2:Y:S02]  /*13e0*/  FENCE.VIEW.ASYNC.S ;  /* 0x00000000000073c6 */ /* 0x000ea40000000000 */
[----:B--2---:R-:W2:Y:S02]  /*13f0*/  @!UP0 SYNCS.EXCH.64 URZ, [UR12+0x9000], UR8 ;  /* 0x009000080c3f85b2 */ /* 0x004ea40008000100 */
[----:B--2---:R-:W-:Y:S06]  /*1400*/  BAR.SYNC.DEFER_BLOCKING 0x0 ;  /* 0x0000000000007b1d */ /* 0x004fec0000010000 */
[----:B------:R2:W4:Y:S02]  /*1410*/  @!UP1 SYNCS.EXCH.64 URZ, [UR12+0x9008], UR10 ;  /* 0x0090080a0c3f95b2 */ /* 0x0005240008000100 */
[----:B----4-:R-:W-:Y:S01]  /*1420*/  BAR.SYNC.DEFER_BLOCKING 0x0 ;  /* 0x0000000000007b1d */ /* 0x010fe20000010000 */
[----:B--2---:R-:W-:-:S05]  /*1430*/  USHF.L.U32 UR11, UR31, 0x7, URZ ;  /* 0x000000071f0b7899 */ /* 0x004fca000800063f */
[----:B------:R2:W4:Y:S01]  /*1440*/  @!UP2 SYNCS.EXCH.64 URZ, [UR12+0x9010], UR6 ;  /* 0x009010060c3fa5b2 */ /* 0x0005220008000100 */
[----:B------:R-:W-:Y:S06]  /*1450*/  @!P1 BRA `(.L_x_48) ;  /* 0x0000000400489947 */ /* 0x000fec0003800000 */
[----:B-1----:R-:W-:Y:S02]  /*1460*/  SHF.R.U32.HI R2, RZ, 0x5, R0 ;  /* 0x00000005ff027819 */ /* 0x002fe40000011600 */
[----:B------:R-:W-:Y:S02]  /*1470*/  CS2R R24, SRZ ;  /* 0x0000000000187805 */ /* 0x000fe4000001ff00 */
[----:B------:R-:W-:Y:S02]  /*1480*/  CS2R R26, SRZ ;  /* 0x00000000001a7805 */ /* 0x000fe4000001ff00 */
[----:B------:R-:W-:Y:S02]  /*1490*/  CS2R R28, SRZ ;  /* 0x00000000001c7805 */ /* 0x000fe4000001ff00 */
[----:B------:R-:W-:Y:S02]  /*14a0*/  R2UR UR13, R2 ;  /* 0x00000000020d72ca */ /* 0x000fe400000e0000 */
[----:B------:R-:W-:-:S02]  /*14b0*/  CS2R R30, SRZ ;  /* 0x00000000001e7805 */ /* 0x000fc4000001ff00 */
[----:B------:R-:W-:Y:S02]  /*14c0*/  CS2R R32, SRZ ;  /* 0x0000000000207805 */ /* 0x000fe4000001ff00 */
[----:B------:R-:W-:Y:S02]  /*14d0*/  CS2R R34, SRZ ;  /* 0x0000000000227805 */ /* 0x000fe4000001ff00 */
[----:B------:R-:W-:Y:S02]  /*14e0*/  CS2R R36, SRZ ;  /* 0x0000000000247805 */ /* 0x000fe4000001ff00 */
[----:B------:R-:W-:Y:S02]  /*14f0*/  CS2R R38, SRZ ;  /* 0x0000000000267805 */ /* 0x000fe4000001ff00 */
[----:B------:R-:W-:Y:S02]  /*1500*/  CS2R R40, SRZ ;  /* 0x0000000000287805 */ /* 0x000fe4000001ff00 */
[----:B------:R-:W-:-:S02]  /*1510*/  CS2R R42, SRZ ;  /* 0x00000000002a7805 */ /* 0x000fc4000001ff00 */
[----:B------:R-:W-:Y:S02]  /*1520*/  CS2R R44, SRZ ;  /* 0x00000000002c7805 */ /* 0x000fe4000001ff00 */
[----:B------:R-:W-:Y:S02]  /*1530*/  CS2R R46, SRZ ;  /* 0x00000000002e7805 */ /* 0x000fe4000001ff00 */
[----:B------:R-:W-:Y:S02]  /*1540*/  CS2R R48, SRZ ;  /* 0x0000000000307805 */ /* 0x000fe4000001ff00 */
[----:B------:R-:W-:Y:S02]  /*1550*/  CS2R R50, SRZ ;  /* 0x0000000000327805 */ /* 0x000fe4000001ff00 */
[----:B------:R-:W-:Y:S02]  /*1560*/  CS2R R52, SRZ ;  /* 0x0000000000347805 */ /* 0x000fe4000001ff00 */
[----:B------:R-:W-:Y:S01]  /*1570*/  CS2R R54, SRZ ;  /* 0x0000000000367805 */ /* 0x000fe2000001ff00 */
[----:B------:R-:W-:Y:S01]  /*1580*/  UMOV UR5, URZ ;  /* 0x0000003f00057c82 */ /* 0x000fe20008000000 */
[----:B------:R-:W-:-:S05]  /*1590*/  UMOV UR18, URZ ;  /* 0x0000003f00127c82 */ /* 0x000fca0008000000 */
.L_x_50:
[----:B----4-:R-:W-:Y:S01]  /*15a0*/  BAR.SYNC.DEFER_BLOCKING 0x0 ;  /* 0x0000000000007b1d */ /* 0x010fe20000010000 */
[----:B------:R-:W-:Y:S01]  /*15b0*/  ULEA UR20, UR5, UR12, 0x3 ;  /* 0x0000000c05147291 */ /* 0x000fe2000f8e183f */
[----:B------:R-:W-:Y:S01]  /*15c0*/  @!P2 IMAD.MOV.U32 R2, RZ, RZ, 0x3000 ;  /* 0x00003000ff02a424 */ /* 0x000fe200078e00ff */
[----:B------:R-:W-:Y:S01]  /*15d0*/  ELECT P0, URZ, PT ;  /* 0x00000000003f782f */ /* 0x000fe20003800000 */
[----:B------:R-:W-:-:S03]  /*15e0*/  ULEA UR16, UR5, UR12, 0xc ;  /* 0x0000000c05107291 */ /* 0x000fc6000f8e603f */
[----:B------:R-:W-:Y:S02]  /*15f0*/  ISETP.LT.U32.AND P0, PT, R7, 0x20, P0 ;  /* 0x000000200700780c */ /* 0x000fe40000701070 */
[----:B------:R-:W-:Y:S01]  /*1600*/  ELECT P1, URZ, PT ;  /* 0x00000000003f782f */ /* 0x000fe20003820000 */
[----:B------:R-:W-:-:S03]  /*1610*/  UIADD3 UR16, UR16, 0x6000, URZ ;  /* 0x0000600010107890 */ /* 0x000fc6000fffe03f */
[----:B------:R-:W-:Y:S01]  /*1620*/  ISETP.LT.U32.AND P1, PT, R7, 0x20, P1 ;  /* 0x000000200700780c */ /* 0x000fe20000f21070 */
[----:B------:R-:W-:Y:S01]  /*1630*/  ULEA UR8, UR5, UR12, 0xd ;  /* 0x0000000c05087291 */ /* 0x000fe2000f8e683f */
[----:B------:R-:W-:-:S05]  /*1640*/  UMOV UR10, UR18 ;  /* 0x00000012000a7c82 */ /* 0x000fca0008000000 */
[----:B------:R-:W-:Y:S01]  /*1650*/  VOTEU.ANY UP0, P0 ;  /* 0x00000000003f7886 */ /* 0x000fe20000000100 */
[----:B------:R-:W-:Y:S01]  /*1660*/  VOTEU.ANY UP2, P0 ;  /* 0x00000000003f7886 */ /* 0x000fe20000040100 */
[----:B------:R1:W-:Y:S03]  /*1670*/  @!P2 SYNCS.ARRIVE.TRANS64 RZ, [UR20+0x9000], R2 ;  /* 0x00900002ffffa9a7 */ /* 0x0003e60008000014 */
[----:B------:R-:W-:Y:S01]  /*1680*/  @UP0 UIADD3 UR17, UR20, 0x9000, URZ ;  /* 0x0000900014110890 */ /* 0x000fe2000fffe03f */
[----:B--2---:R-:W-:Y:S01]  /*1690*/  @UP0 UMOV UR6, UR24 ;  /* 0x0000001800060c82 */ /* 0x004fe20008000000 */
[----:B------:R-:W-:Y:S01]  /*16a0*/  @UP0 UMOV UR7, UR25 ;  /* 0x0000001900070c82 */ /* 0x000fe20008000000 */
[----:B------:R-:W-:Y:S01]  /*16b0*/  BAR.SYNC.DEFER_BLOCKING 0x0 ;  /* 0x0000000000007b1d */ /* 0x000fe20000010000 */
[----:B-1----:R-:W-:-:S05]  /*16c0*/  IMAD.U32 R2, RZ, RZ, UR4 ;  /* 0x00000004ff027e24 */ /* 0x002fca000f8e00ff */
[----:B------:R-:W-:Y:S01]  /*16d0*/  VOTEU.ANY UP1, P1 ;  /* 0x00000000003f7886 */ /* 0x000fe20000820100 */
[----:B------:R-:W-:Y:S01]  /*16e0*/  VOTEU.ANY UP3, P1 ;  /* 0x00000000003f7886 */ /* 0x000fe20000860100 */
[----:B------:R-:W-:-:S03]  /*16f0*/  SHF.L.U32 R2, R2, 0x1f, RZ ;  /* 0x0000001f02027819 */ /* 0x000fc600000006ff */
[----:B------:R-:W-:Y:S01]  /*1700*/  @UP1 UIADD3 UR9, UR20, 0x9000, URZ ;  /* 0x0000900014091890 */ /* 0x000fe2000fffe03f */
[----:B------:R-:W-:Y:S01]  /*1710*/  @UP1 UMOV UR14, UR26 ;  /* 0x0000001a000e1c82 */ /* 0x000fe20008000000 */
[----:B------:R-:W-:Y:S01]  /*1720*/  @UP1 UMOV UR15, UR27 ;  /* 0x0000001b000f1c82 */ /* 0x000fe20008000000 */
[----:B------:R1:W-:Y:S01]  /*1730*/  @UP2 UTMALDG.2D [UR16], [UR6] ;  /* 0x00000010060025b4 */ /* 0x0003e20008008000 */
[----:B------:R2:W-:Y:S06]  /*1740*/  MEMBAR.ALL.CTA ;  /* 0x0000000000007992 */ /* 0x0005ec0000008000 */
[----:B--2---:R-:W2:Y:S02]  /*1750*/  FENCE.VIEW.ASYNC.S ;  /* 0x00000000000073c6 */ /* 0x004ea40000000000 */
[----:B--2---:R-:W-:Y:S06]  /*1760*/  BAR.SYNC.DEFER_BLOCKING 0x0 ;  /* 0x0000000000007b1d */ /* 0x004fec0000010000 */
[----:B------:R1:W-:Y:S02]  /*1770*/  @UP3 UTMALDG.2D [UR8], [UR14] ;  /* 0x000000080e0035b4 */ /* 0x0003e40008008000 */
[----:B------:R-:W-:Y:S06]  /*1780*/  BAR.SYNC.DEFER_BLOCKING 0x0 ;  /* 0x0000000000007b1d */ /* 0x000fec0000010000 */
[----:B------:R-:W2:Y:S02]  /*1790*/  SYNCS.PHASECHK.TRANS64.TRYWAIT P0, [UR20+0x9000], R2 ;  /* 0x00900002ff0075a7 */ /* 0x000ea40008000154 */
[----:B-12---:R-:W-:Y:S05]  /*17a0*/  @!P0 BRA `(.L_x_49) ;  /* 0x0000000400848947 */ /* 0x006fea0003800000 */
.L_x_51:
[----:B------:R-:W-:Y:S01]  /*17b0*/  USHF.L.U32 UR6, UR13, 0x6, URZ ;  /* 0x000000060d067899 */ /* 0x000fe2000800063f */
[----:B------:R-:W-:Y:S02]  /*17c0*/  WARPGROUP.DEPBAR.LE gsb0, 0x0 ;  /* 0x00008000000079c5 */ /* 0x000fe40000010000 */
[----:B------:R-:W-:Y:S01]  /*17d0*/  USHF.R.U32.HI UR7, URZ, 0x4, UR16 ;  /* 0x000000043f077899 */ /* 0x000fe20008011610 */
[----:B------:R-:W-:Y:S01]  /*17e0*/  WARPGROUP.ARRIVE ;  /* 0x00000000000079c5 */ /* 0x000fe20000000000 */
[----:B------:R-:W-:Y:S01]  /*17f0*/  ULOP3.LUT UR6, UR6, 0x100, URZ, 0xc0, !UPT ;  /* 0x0000010006067892 */ /* 0x000fe2000f8ec03f */
[----:B------:R-:W1:Y:S01]  /*1800*/  LDC R2, c[0x0][0x230] ;  /* 0x00008c00ff027b82 */ /* 0x000e620000000800 */
[----:B------:R-:W-:Y:S01]  /*1810*/  UMOV UR21, 0x80000020 ;  /* 0x8000002000157882 */ /* 0x000fe20000000000 */
[----:B------:R-:W-:Y:S01]  /*1820*/  UMOV UR23, 0x80000020 ;  /* 0x8000002000177882 */ /* 0x000fe20000000000 */
[----:B------:R-:W-:Y:S02]  /*1830*/  ULEA.HI UR8, UR8, UR6, URZ, 0x1c ;  /* 0x0000000608087291 */ /* 0x000fe4000f8fe03f */
[----:B------:R-:W-:-:S02]  /*1840*/  USGXT.U32 UR6, UR7, 0xe ;  /* 0x0000000e0706789a */ /* 0x000fc40008000000 */
[----:B------:R-:W-:Y:S02]  /*1850*/  ULOP3.LUT UR8, UR8, 0x3fff, URZ, 0xc0, !UPT ;  /* 0x00003fff08087892 */ /* 0x000fe4000f8ec03f */
[----:B------:R-:W-:Y:S01]  /*1860*/  UIADD3 UR18, UR18, 0x40, URZ ;  /* 0x0000004012127890 */ /* 0x000fe2000fffe03f */
[----:B------:R-:W-:Y:S02]  /*1870*/  UMOV UR7, URZ ;  /* 0x0000003f00077c82 */ /* 0x000fe40008000000 */
[----:B------:R-:W-:Y:S01]  /*1880*/  UMOV UR20, UR6 ;  /* 0x0000000600147c82 */ /* 0x000fe20008000000 */
[----:B------:R-:W-:Y:S01]  /*1890*/  UIADD3 UR5, UR5, 0x1, URZ ;  /* 0x0000000105057890 */ /* 0x000fe2000fffe03f */
[----:B------:R-:W-:Y:S01]  /*18a0*/  UMOV UR22, UR8 ;  /* 0x0000000800167c82 */ /* 0x000fe20008000000 */
[----:B------:R-:W-:Y:S01]  /*18b0*/  UMOV UR9, URZ ;  /* 0x0000003f00097c82 */ /* 0x000fe20008000000 */
[----:B------:R-:W-:Y:S01]  /*18c0*/  QGMMA.64x64x32.F32.E4M3.E4M3 R24, gdesc[UR20], R24 ;  /* 0x00e00000141879f3 */ /* 0x000fe20008700818 */
[----:B------:R-:W-:Y:S01]  /*18d0*/  UMOV UR22, 0xfffffffe ;  /* 0xfffffffe00167882 */ /* 0x000fe20000000000 */
[----:B------:R-:W-:Y:S01]  /*18e0*/  UMOV UR23, 0x7fffffdf ;  /* 0x7fffffdf00177882 */ /* 0x000fe20000000000 */
[----:B------:R-:W-:-:S02]  /*18f0*/  UISETP.NE.U32.AND UP0, UPT, UR5, 0x3, UPT ;  /* 0x000000030500788c */ /* 0x000fc4000bf05070 */
[----:B------:R-:W-:Y:S01]  /*1900*/  UIADD3.64 UR20, UR6, -UR22, URZ ;  /* 0x8000001606147297 */ /* 0x000fe2000fffe03f */
[----:B-1----:R-:W-:Y:S01]  /*1910*/  ISETP.LE.AND P0, PT, R2, UR18, PT ;  /* 0x0000001202007c0c */ /* 0x002fe2000bf03270 */
[----:B------:R-:W-:Y:S02]  /*1920*/  UIADD3.64 UR22, UR8, -UR22, URZ ;  /* 0x8000001608167297 */ /* 0x000fe4000fffe03f */
[----:B------:R-:W-:Y:S02]  /*1930*/  USEL UR6, URZ, 0x1, UP0 ;  /* 0x000000013f067887 */ /* 0x000fe40008000000 */
[----:B------:R-:W-:Y:S02]  /*1940*/  USEL UR5, UR5, URZ, UP0 ;  /* 0x0000003f05057287 */ /* 0x000fe40008000000 */
[----:B------:R-:W-:-:S03]  /*1950*/  ULOP3.LUT UR4, UR4, UR6, URZ, 0x3c, !UPT ;  /* 0x0000000604047292 */ /* 0x000fc6000f8e3c3f */
[----:B------:R-:W-:Y:S03]  /*1960*/  QGMMA.64x64x32.F32.E4M3.E4M3 R24, gdesc[UR20], R24, gsb0 ;  /* 0x00e00000141879f3 */ /* 0x000fe60008000818 */
[----:B------:R-:W-:Y:S06]  /*1970*/  @!P0 BRA `(.L_x_50) ;  /* 0xfffffffc00088947 */ /* 0x000fec000383ffff */
.L_x_48:
[----:B------:R-:W-:Y:S02]  /*1980*/  WARPGROUP.DEPBAR.LE gsb0, 0x0 ;  /* 0x00008000000079c5 */ /* 0x000fe40000010000 */
[----:B----4-:R-:W-:Y:S01]  /*1990*/  BAR.SYNC.DEFER_BLOCKING 0x0 ;  /* 0x0000000000007b1d */ /* 0x010fe20000010000 */
[C---:B-1----:R-:W-:Y:S01]  /*19a0*/  IMAD.SHL.U32 R2, R0.reuse, 0x40, RZ ;  /* 0x0000004000027824 */ /* 0x042fe200078e00ff */
[C---:B---3--:R-:W-:Y:S01]  /*19b0*/  LOP3.LUT R3, R0.reuse, 0x1c, RZ, 0xc0, !PT ;  /* 0x0000001c00037812 */ /* 0x048fe200078ec0ff */
[----:B-----5:R-:W-:Y:S01]  /*19c0*/  IMAD.SHL.U32 R4, R0, 0x2, RZ ;  /* 0x0000000200047824 */ /* 0x020fe200078e00ff */
[----:B------:R-:W-:Y:S02]  /*19d0*/  SHF.R.U32.HI R0, RZ, 0x1, R0 ;  /* 0x00000001ff007819 */ /* 0x000fe40000011600 */
[----:B------:R-:W-:Y:S02]  /*19e0*/  ELECT P0, URZ, PT ;  /* 0x00000000003f782f */ /* 0x000fe40003800000 */
[----:B------:R-:W-:Y:S01]  /*19f0*/  LOP3.LUT R2, R2, 0x1800, RZ, 0xc0, !PT ;  /* 0x0000180002027812 */ /* 0x000fe200078ec0ff */
[----:B------:R-:W-:Y:S01]  /*1a00*/  UMOV UR13, UR11 ;  /* 0x0000000b000d7c82 */ /* 0x000fe20008000000 */
[----:B------:R-:W-:Y:S01]  /*1a10*/  LOP3.LUT R4, R4, 0x6, RZ, 0xc0, !PT ;  /* 0x0000000604047812 */ /* 0x000fe200078ec0ff */
[----:B------:R-:W-:Y:S01]  /*1a20*/  UMOV UR14, UR19 ;  /* 0x00000013000e7c82 */ /* 0x000fe20008000000 */
[----:B------:R-:W-:Y:S01]  /*1a30*/  F2FP.SATFINITE.E4M3.F32.PACK_AB_MERGE_C R24, R25, R24, RZ ;  /* 0x000000181918723e */ /* 0x000fe200048070ff */
[----:B------:R-:W-:Y:S01]  /*1a40*/  IMAD R2, R3, 0x20, R2 ;  /* 0x0000002003027824 */ /* 0x000fe200078e0202 */
[----:B------:R-:W-:Y:S01]  /*1a50*/  F2FP.SATFINITE.E4M3.F32.PACK_AB_MERGE_C R26, R27, R26, RZ ;  /* 0x0000001a1b1a723e */ /* 0x000fe200048070ff */
[----:B------:R-:W-:Y:S01]  /*1a60*/  IMAD R3, R3, 0x4, R4 ;  /* 0x0000000403037824 */ /* 0x000fe200078e0204 */
[----:B------:R-:W-:-:S02]  /*1a70*/  F2FP.SATFINITE.E4M3.F32.PACK_AB_MERGE_C R28, R29, R28, RZ ;  /* 0x0000001c1d1c723e */ /* 0x000fc400048070ff */
[----:B------:R-:W-:Y:S01]  /*1a80*/  F2FP.SATFINITE.E4M3.F32.PACK_AB_MERGE_C R30, R31, R30, RZ ;  /* 0x0000001e1f1e723e */ /* 0x000fe200048070ff */
[----:B------:R-:W-:Y:S01]  /*1a90*/  IMAD.IADD R3, R2, 0x1, R3 ;  /* 0x0000000102037824 */ /* 0x000fe200078e0203 */
[----:B------:R-:W-:Y:S02]  /*1aa0*/  F2FP.SATFINITE.E4M3.F32.PACK_AB_MERGE_C R32, R33, R32, RZ ;  /* 0x000000202120723e */ /* 0x000fe400048070ff */
[----:B------:R-:W-:Y:S02]  /*1ab0*/  F2FP.SATFINITE.E4M3.F32.PACK_AB_MERGE_C R34, R35, R34, RZ ;  /* 0x000000222322723e */ /* 0x000fe400048070ff */
[----:B------:R-:W-:Y:S01]  /*1ac0*/  LOP3.LUT R3, R3, 0x40, R0, 0x78, !PT ;  /* 0x0000004003037812 */ /* 0x000fe200078e7800 */
[----:B------:R-:W1:Y:S02]  /*1ad0*/  @!P2 SYNCS.CCTL.IV [UR12+0x9000] ;  /* 0x00900000ff00a9b1 */ /* 0x000e64000800000c */
[----:B-1----:R-:W-:Y:S01]  /*1ae0*/  BAR.SYNC.DEFER_BLOCKING 0x0 ;  /* 0x0000000000007b1d */ /* 0x002fe20000010000 */
[----:B------:R-:W-:-:S02]  /*1af0*/  F2FP.SATFINITE.E4M3.F32.PACK_AB_MERGE_C R36, R37, R36, RZ ;  /* 0x000000242524723e */ /* 0x000fc400048070ff */
[----:B------:R-:W-:Y:S02]  /*1b00*/  F2FP.SATFINITE.E4M3.F32.PACK_AB_MERGE_C R38, R39, R38, RZ ;  /* 0x000000262726723e */ /* 0x000fe400048070ff */
[----:B------:R-:W-:Y:S02]  /*1b10*/  ISETP.LT.U32.AND P0, PT, R7, 0x20, P0 ;  /* 0x000000200700780c */ /* 0x000fe40000701070 */
[----:B------:R-:W-:Y:S02]  /*1b20*/  LOP3.LUT R5, R3, 0x10, RZ, 0x3c, !PT ;  /* 0x0000001003057812 */ /* 0x000fe400078e3cff */
[----:B------:R-:W-:Y:S02]  /*1b30*/  F2FP.SATFINITE.E4M3.F32.PACK_AB_MERGE_C R40, R41, R40, RZ ;  /* 0x000000282928723e */ /* 0x000fe400048070ff */
[----:B------:R-:W-:Y:S02]  /*1b40*/  F2FP.SATFINITE.E4M3.F32.PACK_AB_MERGE_C R42, R43, R42, RZ ;  /* 0x0000002a2b2a723e */ /* 0x000fe400048070ff */
[----:B------:R-:W-:-:S02]  /*1b50*/  F2FP.SATFINITE.E4M3.F32.PACK_AB_MERGE_C R44, R45, R44, RZ ;  /* 0x0000002c2d2c723e */ /* 0x000fc400048070ff */
[----:B------:R-:W-:Y:S02]  /*1b60*/  F2FP.SATFINITE.E4M3.F32.PACK_AB_MERGE_C R46, R47, R46, RZ ;  /* 0x0000002e2f2e723e */ /* 0x000fe400048070ff */
[----:B------:R-:W-:Y:S01]  /*1b70*/  LOP3.LUT R7, R3, 0x20, RZ, 0x3c, !PT ;  /* 0x0000002003077812 */ /* 0x000fe200078e3cff */
[----:B------:R-:W-:Y:S01]  /*1b80*/  VOTEU.ANY UP0, P0 ;  /* 0x00000000003f7886 */ /* 0x000fe20000000100 */
[----:B------:R-:W-:Y:S01]  /*1b90*/  F2FP.SATFINITE.E4M3.F32.PACK_AB_MERGE_C R48, R49, R48, RZ ;  /* 0x000000303130723e */ /* 0x000fe200048070ff */
[----:B------:R-:W-:Y:S01]  /*1ba0*/  VOTEU.ANY UP1, P0 ;  /* 0x00000000003f7886 */ /* 0x000fe20000020100 */
[----:B------:R-:W-:Y:S02]  /*1bb0*/  F2FP.SATFINITE.E4M3.F32.PACK_AB_MERGE_C R50, R51, R50, RZ ;  /* 0x000000323332723e */ /* 0x000fe400048070ff */
[----:B------:R-:W-:Y:S01]  /*1bc0*/  F2FP.SATFINITE.E4M3.F32.PACK_AB_MERGE_C R52, R53, R52, RZ ;  /* 0x000000343534723e */ /* 0x000fe200048070ff */
[----:B------:R-:W1:Y:S02]  /*1bd0*/  @!P2 SYNCS.CCTL.IV [UR12+0x9008] ;  /* 0x00900800ff00a9b1 */ /* 0x000e64000800000c */
[----:B-1----:R-:W-:Y:S01]  /*1be0*/  BAR.SYNC.DEFER_BLOCKING 0x0 ;  /* 0x0000000000007b1d */ /* 0x002fe20000010000 */
[----:B------:R-:W-:-:S02]  /*1bf0*/  F2FP.SATFINITE.E4M3.F32.PACK_AB_MERGE_C R54, R55, R54, RZ ;  /* 0x000000363736723e */ /* 0x000fc400048070ff */
[----:B------:R-:W-:-:S03]  /*1c00*/  LOP3.LUT R9, R3, 0x30, RZ, 0x3c, !PT ;  /* 0x0000003003097812 */ /* 0x000fc600078e3cff */
[----:B--2---:R-:W-:Y:S01]  /*1c10*/  @UP0 UMOV UR6, UR28 ;  /* 0x0000001c00060c82 */ /* 0x004fe20008000000 */
[----:B------:R-:W-:Y:S01]  /*1c20*/  @UP0 UMOV UR7, UR29 ;  /* 0x0000001d00070c82 */ /* 0x000fe20008000000 */
[----:B------:R-:W1:Y:S02]  /*1c30*/  @!P2 SYNCS.CCTL.IV [UR12+0x9010] ;  /* 0x00901000ff00a9b1 */ /* 0x000e64000800000c */
[----:B-1----:R-:W-:Y:S04]  /*1c40*/  STS.U16 [R3+UR12], R24 ;  /* 0x0000001803007988 */ /* 0x002fe8000800040c */
[----:B------:R-:W-:Y:S04]  /*1c50*/  STS.U16 [R3+UR12+0x400], R26 ;  /* 0x0004001a03007988 */ /* 0x000fe8000800040c */
[----:B------:R-:W-:Y:S04]  /*1c60*/  STS.U16 [R3+UR12+0x8], R28 ;  /* 0x0000081c03007988 */ /* 0x000fe8000800040c */
[----:B------:R-:W-:Y:S04]  /*1c70*/  STS.U16 [R3+UR12+0x408], R30 ;  /* 0x0004081e03007988 */ /* 0x000fe8000800040c */
[----:B------:R-:W-:Y:S04]  /*1c80*/  STS.U16 [R5+UR12], R32 ;  /* 0x0000002005007988 */ /* 0x000fe8000800040c */
        /* <DEDUP_REMOVED lines=10> */
[----:B------:R-:W-:Y:S01]  /*1d30*/  STS.U16 [R9+UR12+0x408], R54 ;  /* 0x0004083609007988 */ /* 0x000fe2000800040c */
[----:B------:R1:W-:Y:S06]  /*1d40*/  MEMBAR.ALL.CTA ;  /* 0x0000000000007992 */ /* 0x0003ec0000008000 */
[----:B-1----:R-:W1:Y:S02]  /*1d50*/  FENCE.VIEW.ASYNC.S ;  /* 0x00000000000073c6 */ /* 0x002e640000000000 */
[----:B-1----:R-:W-:Y:S06]  /*1d60*/  BAR.SYNC.DEFER_BLOCKING 0x0 ;  /* 0x0000000000007b1d */ /* 0x002fec0000010000 */
[----:B------:R1:W-:Y:S01]  /*1d70*/  @UP1 UTMASTG.2D [UR12], [UR6] ;  /* 0x0000000c060013b5 */ /* 0x0003e20008008000 */
[----:B------:R0:W-:Y:S01]  /*1d80*/  UTMACMDFLUSH ;  /* 0x00000000000079b7 */ /* 0x0001e20000000000 */
[----:B------:R-:W-:-:S04]  /*1d90*/  DEPBAR.LE SB0, 0x0 ;  /* 0x000080000000791a */ /* 0x000fc80000000000 */
[----:B------:R-:W-:Y:S06]  /*1da0*/  BAR.SYNC.DEFER_BLOCKING 0x0 ;  /* 0x0000000000007b1d */ /* 0x000fec0000010000 */
[----:B-1----:R-:W-:Y:S05]  /*1db0*/  EXIT ;  /* 0x000000000000794d */ /* 0x002fea0003800000 */
.L_x_49:
[----:B------:R-:W1:Y:S02]  /*1dc0*/  SYNCS.PHASECHK.TRANS64.TRYWAIT P0, [UR20+0x9000], R2 ;  /* 0x00900002ff0075a7 */ /* 0x000e640008000154 */
[----:B-1----:R-:W-:Y:S05]  /*1dd0*/  @!P0 BRA `(.L_x_49) ;  /* 0xfffffffc00f88947 */ /* 0x002fea000383ffff */
[----:B------:R-:W-:Y:S05]  /*1de0*/  BRA `(.L_x_51) ;  /* 0xfffffff800707947 */ /* 0x000fea000383ffff */
.L_x_52:
[----:B------:R-:W-:-:S00]  /*1df0*/  BRA `(.L_x_52) ;  /* 0xfffffffc00fc7947 */ /* 0x000fc0000383ffff */
[----:B------:R-:W-:-:S00]  /*1e00*/  NOP ;  /* 0x0000000000007918 */ /* 0x000fc00000000000 */
[----:B------:R-:W-:-:S00]  /*1e10*/  NOP ;  /* 0x0000000000007918 */ /* 0x000fc00000000000 */
[----:B------:R-:W-:-:S00]  /*1e20*/  NOP ;  /* 0x0000000000007918 */ /* 0x000fc00000000000 */
[----:B------:R-:W-:-:S00]  /*1e30*/  NOP ;  /* 0x0000000000007918 */ /* 0x000fc00000000000 */
[----:B------:R-:W-:-:S00]  /*1e40*/  NOP ;  /* 0x0000000000007918 */ /* 0x000fc00000000000 */
[----:B------:R-:W-:-:S00]  /*1e50*/  NOP ;  /* 0x0000000000007918 */ /* 0x000fc00000000000 */
[----:B------:R-:W-:-:S00]  /*1e60*/  NOP ;  /* 0x0000000000007918 */ /* 0x000fc00000000000 */
[----:B------:R-:W-:-:S00]  /*1e70*/  NOP ;  /* 0x0000000000007918 */ /* 0x000fc00000000000 */
.L_x_53:


//--------------------- .nv.shared.gluon_wgmma    --------------------------
	.section	.nv.shared.gluon_wgmma,"aw",@nobits
	.sectionflags	@""
	.align	16
	.zero		1024


//--------------------- .nv.shared.reserved.0     --------------------------
	.section	.nv.shared.reserved.0,"aw",@nobits
	.weak		__nv_reservedSMEM_offset_0_alias
	.size		__nv_reservedSMEM_offset_0_alias, 0, 0
	.other		__nv_reservedSMEM_offset_0_alias,@"STO_CUDA_RESERVED_SHARED STV_DEFAULT"
__nv_reservedSMEM_offset_0_alias:
	.zero		0


//--------------------- .nv.constant0.gluon_wgmma --------------------------
	.section	.nv.constant0.gluon_wgmma,"a",@progbits
	.sectionflags	@""
	.align	4
.nv.constant0.gluon_wgmma:
	.zero		608


//--------------------- SYMBOLS --------------------------

	.type		.nv.reservedSmem.offset0,@object
	.size		.nv.reservedSmem.offset0,0x4
